// auto-generated by cutlass_sweep.gemm — config: {"arch": "sm_100", "cluster_m": 1, "cluster_n": 1, "dtype": "e5m2", "dtype_b": "e5m2", "layout": "tt", "stages": 0, "tile_k": 128, "tile_m": 128, "tile_n": 64}
#include "cutlass/cutlass.h"
#include "cutlass/gemm/collective/collective_builder.hpp"
#include "cutlass/gemm/device/gemm_universal_adapter.h"
#include "cutlass/gemm/kernel/gemm_universal.hpp"
#include "cutlass/epilogue/collective/collective_builder.hpp"

using ElemA = cutlass::float_e5m2_t;
using ElemB = cutlass::float_e5m2_t;
using ElemCD = cutlass::float_e5m2_t;
using Acc  = float;
using TileShape    = cute::Shape<cute::_128, cute::_64, cute::_128>;
using ClusterShape = cute::Shape<cute::_1, cute::_1, cute::_1>;

using CollectiveEpilogue = typename cutlass::epilogue::collective::CollectiveBuilder<
    cutlass::arch::Sm100, cutlass::arch::OpClassTensorOp,
    TileShape, ClusterShape,
    cutlass::epilogue::collective::EpilogueTileAuto,
    Acc, Acc,
    ElemCD, cutlass::layout::RowMajor, 128 / cutlass::sizeof_bits<ElemCD>::value,
    ElemCD, cutlass::layout::RowMajor, 128 / cutlass::sizeof_bits<ElemCD>::value,
    cutlass::epilogue::collective::EpilogueScheduleAuto
  >::CollectiveOp;

using CollectiveMainloop = typename cutlass::gemm::collective::CollectiveBuilder<
    cutlass::arch::Sm100, cutlass::arch::OpClassTensorOp,
    ElemA, cutlass::layout::ColumnMajor, 128 / cutlass::sizeof_bits<ElemA>::value,
    ElemB, cutlass::layout::ColumnMajor, 128 / cutlass::sizeof_bits<ElemB>::value,
    Acc,
    TileShape, ClusterShape,
    cutlass::gemm::collective::StageCountAutoCarveout<static_cast<int>(sizeof(typename CollectiveEpilogue::SharedStorage))>,
    cutlass::gemm::collective::KernelScheduleAuto
  >::CollectiveOp;

using GemmKernel = cutlass::gemm::kernel::GemmUniversal<
    cute::Shape<int,int,int,int>,
    CollectiveMainloop,
    CollectiveEpilogue
>;
using Gemm = cutlass::gemm::device::GemmUniversalAdapter<GemmKernel>;

// Force the device kernel symbol into the cubin without needing a host main.
auto* _anchor = &cutlass::device_kernel<GemmKernel>;


// ===== COMPILED SASS (sm_100a) =====

	.target	sm_100a

	.elftype	@"ET_EXEC"


//--------------------- .note.nv.tkinfo           --------------------------
	.section	.note.nv.tkinfo,"",@"SHT_NOTE"
	.sectionflags	@"SHF_NOTE_NV_TKINFO"
	.tkinfo
        /*0018*/ 	.word	0x00000002
        /*0030*/ 	.string	""
        /*0030*/ 	.string	"ptxas"
        /*0030*/ 	.string	"Cuda compilation tools, release 13.0, V13.0.88"
        /*0030*/ 	.string	"Build cuda_13.0.r13.0/compiler.36424714_0"
        /*0030*/ 	.string	"-arch sm_100a -m 64 "



//--------------------- .note.nv.cuinfo           --------------------------
	.section	.note.nv.cuinfo,"",@"SHT_NOTE"
	.sectionflags	@"SHF_NOTE_NV_CUINFO"
        /*0018*/ 	.short	0x0002
        /*001a*/ 	.short	0x0064
        /*001c*/ 	.short	0x0082
	.zero		2


//--------------------- .nv.info                  --------------------------
	.section	.nv.info,"",@"SHT_CUDA_INFO"
	.align	4


	//----- nvinfo : EIATTR_REGCOUNT
	.align		4
        /*0000*/ 	.byte	0x04, 0x2f
        /*0002*/ 	.short	(.L_19 - .L_18)
	.align		4
.L_18:
        /*0004*/ 	.word	index@(_ZN7cutlass13device_kernelINS_4gemm6kernel13GemmUniversalIN4cute5tupleIJiiiiEEENS1_10collective13CollectiveMmaINS1_35MainloopSm100TmaUmmaWarpSpecializedILi8ELi2ELi4ENS5_IJNS4_1CILi1EEESB_SB_EEEEENS5_IJNSA_ILi128EEENSA_ILi64EEESE_EEENS_12float_e5m2_tENS5_IJSB_llEEESH_NS5_IJlSB_lEEENS4_8TiledMMAINS4_8MMA_AtomIJNS4_10MMA_TraitsINS4_19SM100_MMA_F8F6F4_SSEJSH_SH_fSE_SF_NS4_17integral_constantINS4_4UMMA5MajorELSQ_1EEENSO_ISQ_LSQ_0EEENSO_INSP_7ScaleInELST_0EEESU_EEEEEENS4_6LayoutISC_NS5_IJNSA_ILi0EEESY_SY_EEEEENS5_IJNS4_10UnderscoreES11_S11_EEEEENS4_13SM90_TMA_LOADENS4_14ComposedLayoutINS4_7SwizzleILi3ELi4ELi3EEENS4_18smem_ptr_flag_bitsILi8EEENSX_INS5_IJSE_NSA_ILi8EEEEEENS5_IJSB_SE_EEEEEEEvNS4_8identityES14_NS15_IS17_S19_NSX_INS5_IJS1A_SE_EEENS5_IJSE_SB_EEEEEEEvS1F_EENS_8epilogue10collective18CollectiveEpilogueINS1L_23Sm100TmaWarpSpecializedILi1ELi1ELi64ELb0ELb0EEEJSG_NS5_IJNSX_ISE_SB_EENSX_ISF_SB_EEEEESH_SJ_SH_SJ_NS1L_6fusion15FusionCallbacksIS1P_NS1T_17LinearCombinationISH_fSH_fLNS_15FloatRoundStyleE2EEESG_S1S_JEEENS4_5SM1004TMEM4LOAD26SM100_TMEM_LOAD_32dp32b64xES14_NS15_INS16_ILi2ELi4ELi3EEES19_NSX_INS5_IJS1A_SF_EEENS5_IJSF_SB_EEEEEEENS4_39AutoVectorizingCopyWithAssumedAlignmentILi128EEENS4_14SM90_TMA_STOREES27_S29_S29_EEEvvEEEEvNT_6ParamsE)
        /*0008*/ 	.word	0x000000c2


	//----- nvinfo : EIATTR_FRAME_SIZE
	.align		4
.L_19:
        /*000c*/ 	.byte	0x04, 0x11
        /*000e*/ 	.short	(.L_21 - .L_20)
	.align		4
.L_20:
        /*0010*/ 	.word	index@($__internal_2_$__cuda_sm10x_tcgen05_guardrail_trap_unallocated_columns_being_dealloced)
        /*0014*/ 	.word	0x00000000


	//----- nvinfo : EIATTR_FRAME_SIZE
	.align		4
.L_21:
        /*0018*/ 	.byte	0x04, 0x11
        /*001a*/ 	.short	(.L_23 - .L_22)
	.align		4
.L_22:
        /*001c*/ 	.word	index@($__internal_1_$__cuda_sm10x_tcgen05_guardrail_trap_phase_invalid_during_alloc)
        /*0020*/ 	.word	0x00000000


	//----- nvinfo : EIATTR_FRAME_SIZE
	.align		4
.L_23:
        /*0024*/ 	.byte	0x04, 0x11
        /*0026*/ 	.short	(.L_25 - .L_24)
	.align		4
.L_24:
        /*0028*/ 	.word	index@($__internal_0_$__cuda_sm10x_tcgen05_guardrail_trap_col_being_dealloced_not_returned_by_alloc)
        /*002c*/ 	.word	0x00000000


	//----- nvinfo : EIATTR_FRAME_SIZE
	.align		4
.L_25:
        /*0030*/ 	.byte	0x04, 0x11
        /*0032*/ 	.short	(.L_27 - .L_26)
	.align		4
.L_26:
        /*0034*/ 	.word	index@(_ZN7cutlass13device_kernelINS_4gemm6kernel13GemmUniversalIN4cute5tupleIJiiiiEEENS1_10collective13CollectiveMmaINS1_35MainloopSm100TmaUmmaWarpSpecializedILi8ELi2ELi4ENS5_IJNS4_1CILi1EEESB_SB_EEEEENS5_IJNSA_ILi128EEENSA_ILi64EEESE_EEENS_12float_e5m2_tENS5_IJSB_llEEESH_NS5_IJlSB_lEEENS4_8TiledMMAINS4_8MMA_AtomIJNS4_10MMA_TraitsINS4_19SM100_MMA_F8F6F4_SSEJSH_SH_fSE_SF_NS4_17integral_constantINS4_4UMMA5MajorELSQ_1EEENSO_ISQ_LSQ_0EEENSO_INSP_7ScaleInELST_0EEESU_EEEEEENS4_6LayoutISC_NS5_IJNSA_ILi0EEESY_SY_EEEEENS5_IJNS4_10UnderscoreES11_S11_EEEEENS4_13SM90_TMA_LOADENS4_14ComposedLayoutINS4_7SwizzleILi3ELi4ELi3EEENS4_18smem_ptr_flag_bitsILi8EEENSX_INS5_IJSE_NSA_ILi8EEEEEENS5_IJSB_SE_EEEEEEEvNS4_8identityES14_NS15_IS17_S19_NSX_INS5_IJS1A_SE_EEENS5_IJSE_SB_EEEEEEEvS1F_EENS_8epilogue10collective18CollectiveEpilogueINS1L_23Sm100TmaWarpSpecializedILi1ELi1ELi64ELb0ELb0EEEJSG_NS5_IJNSX_ISE_SB_EENSX_ISF_SB_EEEEESH_SJ_SH_SJ_NS1L_6fusion15FusionCallbacksIS1P_NS1T_17LinearCombinationISH_fSH_fLNS_15FloatRoundStyleE2EEESG_S1S_JEEENS4_5SM1004TMEM4LOAD26SM100_TMEM_LOAD_32dp32b64xES14_NS15_INS16_ILi2ELi4ELi3EEES19_NSX_INS5_IJS1A_SF_EEENS5_IJSF_SB_EEEEEEENS4_39AutoVectorizingCopyWithAssumedAlignmentILi128EEENS4_14SM90_TMA_STOREES27_S29_S29_EEEvvEEEEvNT_6ParamsE)
        /*0038*/ 	.word	0x00000000


	//----- nvinfo : EIATTR_MIN_STACK_SIZE
	.align		4
.L_27:
        /*003c*/ 	.byte	0x04, 0x12
        /*003e*/ 	.short	(.L_29 - .L_28)
	.align		4
.L_28:
        /*0040*/ 	.word	index@(_ZN7cutlass13device_kernelINS_4gemm6kernel13GemmUniversalIN4cute5tupleIJiiiiEEENS1_10collective13CollectiveMmaINS1_35MainloopSm100TmaUmmaWarpSpecializedILi8ELi2ELi4ENS5_IJNS4_1CILi1EEESB_SB_EEEEENS5_IJNSA_ILi128EEENSA_ILi64EEESE_EEENS_12float_e5m2_tENS5_IJSB_llEEESH_NS5_IJlSB_lEEENS4_8TiledMMAINS4_8MMA_AtomIJNS4_10MMA_TraitsINS4_19SM100_MMA_F8F6F4_SSEJSH_SH_fSE_SF_NS4_17integral_constantINS4_4UMMA5MajorELSQ_1EEENSO_ISQ_LSQ_0EEENSO_INSP_7ScaleInELST_0EEESU_EEEEEENS4_6LayoutISC_NS5_IJNSA_ILi0EEESY_SY_EEEEENS5_IJNS4_10UnderscoreES11_S11_EEEEENS4_13SM90_TMA_LOADENS4_14ComposedLayoutINS4_7SwizzleILi3ELi4ELi3EEENS4_18smem_ptr_flag_bitsILi8EEENSX_INS5_IJSE_NSA_ILi8EEEEEENS5_IJSB_SE_EEEEEEEvNS4_8identityES14_NS15_IS17_S19_NSX_INS5_IJS1A_SE_EEENS5_IJSE_SB_EEEEEEEvS1F_EENS_8epilogue10collective18CollectiveEpilogueINS1L_23Sm100TmaWarpSpecializedILi1ELi1ELi64ELb0ELb0EEEJSG_NS5_IJNSX_ISE_SB_EENSX_ISF_SB_EEEEESH_SJ_SH_SJ_NS1L_6fusion15FusionCallbacksIS1P_NS1T_17LinearCombinationISH_fSH_fLNS_15FloatRoundStyleE2EEESG_S1S_JEEENS4_5SM1004TMEM4LOAD26SM100_TMEM_LOAD_32dp32b64xES14_NS15_INS16_ILi2ELi4ELi3EEES19_NSX_INS5_IJS1A_SF_EEENS5_IJSF_SB_EEEEEEENS4_39AutoVectorizingCopyWithAssumedAlignmentILi128EEENS4_14SM90_TMA_STOREES27_S29_S29_EEEvvEEEEvNT_6ParamsE)
        /*0044*/ 	.word	0x00000000
.L_29:


//--------------------- .nv.compat                --------------------------
	.section	.nv.compat,"",@"SHT_CUDA_COMPAT_INFO"
	.align	4
        /*0000*/ 	.byte	0x02, 0x09, 0x01, 0x00, 0x02, 0x02, 0x02, 0x00, 0x02, 0x05, 0x05, 0x00, 0x03, 0x07, 0x01, 0x01
        /*0010*/ 	.byte	0x02, 0x03, 0x01, 0x00, 0x02, 0x06, 0x01, 0x00, 0x04, 0x0b, 0x08, 0x00, 0x09, 0x00, 0x00, 0x00
        /*0020*/ 	.byte	0x00, 0x00, 0x00, 0x00


//--------------------- .nv.info._ZN7cutlass13device_kernelINS_4gemm6kernel13GemmUniversalIN4cute5tupleIJiiiiEEENS1_10collective13CollectiveMmaINS1_35MainloopSm100TmaUmmaWarpSpecializedILi8ELi2ELi4ENS5_IJNS4_1CILi1EEESB_SB_EEEEENS5_IJNSA_ILi128EEENSA_ILi64EEESE_EEENS_12float_e5m2_tENS5_IJSB_llEEESH_NS5_IJlSB_lEEENS4_8TiledMMAINS4_8MMA_AtomIJNS4_10MMA_TraitsINS4_19SM100_MMA_F8F6F4_SSEJSH_SH_fSE_SF_NS4_17integral_constantINS4_4UMMA5MajorELSQ_1EEENSO_ISQ_LSQ_0EEENSO_INSP_7ScaleInELST_0EEESU_EEEEEENS4_6LayoutISC_NS5_IJNSA_ILi0EEESY_SY_EEEEENS5_IJNS4_10UnderscoreES11_S11_EEEEENS4_13SM90_TMA_LOADENS4_14ComposedLayoutINS4_7SwizzleILi3ELi4ELi3EEENS4_18smem_ptr_flag_bitsILi8EEENSX_INS5_IJSE_NSA_ILi8EEEEEENS5_IJSB_SE_EEEEEEEvNS4_8identityES14_NS15_IS17_S19_NSX_INS5_IJS1A_SE_EEENS5_IJSE_SB_EEEEEEEvS1F_EENS_8epilogue10collective18CollectiveEpilogueINS1L_23Sm100TmaWarpSpecializedILi1ELi1ELi64ELb0ELb0EEEJSG_NS5_IJNSX_ISE_SB_EENSX_ISF_SB_EEEEESH_SJ_SH_SJ_NS1L_6fusion15FusionCallbacksIS1P_NS1T_17LinearCombinationISH_fSH_fLNS_15FloatRoundStyleE2EEESG_S1S_JEEENS4_5SM1004TMEM4LOAD26SM100_TMEM_LOAD_32dp32b64xES14_NS15_INS16_ILi2ELi4ELi3EEES19_NSX_INS5_IJS1A_SF_EEENS5_IJSF_SB_EEEEEEENS4_39AutoVectorizingCopyWithAssumedAlignmentILi128EEENS4_14SM90_TMA_STOREES27_S29_S29_EEEvvEEEEvNT_6ParamsE --------------------------
	.section	.nv.info._ZN7cutlass13device_kernelINS_4gemm6kernel13GemmUniversalIN4cute5tupleIJiiiiEEENS1_10collective13CollectiveMmaINS1_35MainloopSm100TmaUmmaWarpSpecializedILi8ELi2ELi4ENS5_IJNS4_1CILi1EEESB_SB_EEEEENS5_IJNSA_ILi128EEENSA_ILi64EEESE_EEENS_12float_e5m2_tENS5_IJSB_llEEESH_NS5_IJlSB_lEEENS4_8TiledMMAINS4_8MMA_AtomIJNS4_10MMA_TraitsINS4_19SM100_MMA_F8F6F4_SSEJSH_SH_fSE_SF_NS4_17integral_constantINS4_4UMMA5MajorELSQ_1EEENSO_ISQ_LSQ_0EEENSO_INSP_7ScaleInELST_0EEESU_EEEEEENS4_6LayoutISC_NS5_IJNSA_ILi0EEESY_SY_EEEEENS5_IJNS4_10UnderscoreES11_S11_EEEEENS4_13SM90_TMA_LOADENS4_14ComposedLayoutINS4_7SwizzleILi3ELi4ELi3EEENS4_18smem_ptr_flag_bitsILi8EEENSX_INS5_IJSE_NSA_ILi8EEEEEENS5_IJSB_SE_EEEEEEEvNS4_8identityES14_NS15_IS17_S19_NSX_INS5_IJS1A_SE_EEENS5_IJSE_SB_EEEEEEEvS1F_EENS_8epilogue10collective18CollectiveEpilogueINS1L_23Sm100TmaWarpSpecializedILi1ELi1ELi64ELb0ELb0EEEJSG_NS5_IJNSX_ISE_SB_EENSX_ISF_SB_EEEEESH_SJ_SH_SJ_NS1L_6fusion15FusionCallbacksIS1P_NS1T_17LinearCombinationISH_fSH_fLNS_15FloatRoundStyleE2EEESG_S1S_JEEENS4_5SM1004TMEM4LOAD26SM100_TMEM_LOAD_32dp32b64xES14_NS15_INS16_ILi2ELi4ELi3EEES19_NSX_INS5_IJS1A_SF_EEENS5_IJSF_SB_EEEEEEENS4_39AutoVectorizingCopyWithAssumedAlignmentILi128EEENS4_14SM90_TMA_STOREES27_S29_S29_EEEvvEEEEvNT_6ParamsE,"",@"SHT_CUDA_INFO"
	.sectionflags	@""
	.align	4


	//----- nvinfo : EIATTR_CUDA_API_VERSION
	.align		4
        /*0000*/ 	.byte	0x04, 0x37
        /*0002*/ 	.short	(.L_31 - .L_30)
.L_30:
        /*0004*/ 	.word	0x00000082


	//----- nvinfo : EIATTR_KPARAM_INFO
	.align		4
.L_31:
        /*0008*/ 	.byte	0x04, 0x17
        /*000a*/ 	.short	(.L_33 - .L_32)
.L_32:
        /*000c*/ 	.word	0x00000000
        /*0010*/ 	.short	0x0000
        /*0012*/ 	.short	0x0000
        /*0014*/ 	.byte	0x00, 0xf0, 0x01, 0x20


	//----- nvinfo : EIATTR_AT_ENTRY_FRAGMENTS
	.align		4
.L_33:
        /*0018*/ 	.byte	0x04, 0x4f
        /*001a*/ 	.short	(.L_35 - .L_34)


	//   ....[0]....
.L_34:
        /*001c*/ 	.word	0x00000006


	//----- nvinfo : EIATTR_RESERVED_SMEM_USED
	.align		4
.L_35:
        /*0020*/ 	.byte	0x01, 0x41
	.zero		2


	//----- nvinfo : EIATTR_SPARSE_MMA_MASK
	.align		4
        /*0024*/ 	.byte	0x03, 0x50
        /*0026*/ 	.short	0x0000


	//----- nvinfo : EIATTR_TCGEN05_1CTA_USED
	.align		4
        /*0028*/ 	.byte	0x01, 0x51
	.zero		2


	//----- nvinfo : EIATTR_MAXREG_COUNT
	.align		4
        /*002c*/ 	.byte	0x03, 0x1b
        /*002e*/ 	.short	0x00ff


	//----- nvinfo : EIATTR_NUM_BARRIERS
	.align		4
        /*0030*/ 	.byte	0x02, 0x4c
        /*0032*/ 	.byte	0x07
	.zero		1


	//----- nvinfo : EIATTR_EXTERNS
	.align		4
        /*0034*/ 	.byte	0x04, 0x0f
        /*0036*/ 	.short	(.L_37 - .L_36)


	//   ....[0]....
	.align		4
.L_36:
        /*0038*/ 	.word	index@(__assertfail)


	//----- nvinfo : EIATTR_MERCURY_ISA_VERSION
	.align		4
.L_37:
        /*003c*/ 	.byte	0x03, 0x5f
        /*003e*/ 	.short	0x0101


	//----- nvinfo : EIATTR_INT_WARP_WIDE_INSTR_OFFSETS
	.align		4
        /*0040*/ 	.byte	0x04, 0x31
        /*0042*/ 	.short	(.L_39 - .L_38)


	//   ....[0]....
.L_38:
        /*0044*/ 	.word	0x00001e00


	//   ....[1]....
        /*0048*/ 	.word	0x00003a80


	//   ....[2]....
        /*004c*/ 	.word	0x00003aa0


	//   ....[3]....
        /*0050*/ 	.word	0x00003ad0


	//   ....[4]....
        /*0054*/ 	.word	0x000044e0


	//   ....[5]....
        /*0058*/ 	.word	0x000045d0


	//----- nvinfo : EIATTR_COOP_GROUP_MASK_REGIDS
	.align		4
.L_39:
        /*005c*/ 	.byte	0x04, 0x29
        /*005e*/ 	.short	(.L_41 - .L_40)


	//   ....[0]....
.L_40:
        /*0060*/ 	.word	0xffffffff


	//   ....[1]....
        /*0064*/ 	.word	0xffffffff


	//   ....[2]....
        /*0068*/ 	.word	0xffffffff


	//   ....[3]....
        /*006c*/ 	.word	0xffffffff


	//   ....[4]....
        /*0070*/ 	.word	0xffffffff


	//   ....[5]....
        /*0074*/ 	.word	0xffffffff


	//   ....[6]....
        /*0078*/ 	.word	0xffffffff


	//   ....[7]....
        /*007c*/ 	.word	0xffffffff


	//   ....[8]....
        /*0080*/ 	.word	0xffffffff


	//   ....[9]....
        /*0084*/ 	.word	0xffffffff


	//   ....[10]....
        /*0088*/ 	.word	0xffffffff


	//   ....[11]....
        /*008c*/ 	.word	0xffffffff


	//   ....[12]....
        /*0090*/ 	.word	0xffffffff


	//----- nvinfo : EIATTR_COOP_GROUP_INSTR_OFFSETS
	.align		4
.L_41:
        /*0094*/ 	.byte	0x04, 0x28
        /*0096*/ 	.short	(.L_43 - .L_42)


	//   ....[0]....
.L_42:
        /*0098*/ 	.word	0x00000090


	//   ....[1]....
        /*009c*/ 	.word	0x000004d0


	//   ....[2]....
        /*00a0*/ 	.word	0x000006c0


	//   ....[3]....
        /*00a4*/ 	.word	0x00000800


	//   ....[4]....
        /*00a8*/ 	.word	0x00000900


	//   ....[5]....
        /*00ac*/ 	.word	0x00000a70


	//   ....[6]....
        /*00b0*/ 	.word	0x00000c10


	//   ....[7]....
        /*00b4*/ 	.word	0x00001ce0


	//   ....[8]....
        /*00b8*/ 	.word	0x00002d00


	//   ....[9]....
        /*00bc*/ 	.word	0x00002f10


	//   ....[10]....
        /*00c0*/ 	.word	0x00002f40


	//   ....[11]....
        /*00c4*/ 	.word	0x00003960


	//   ....[12]....
        /*00c8*/ 	.word	0x00003b90


	//----- nvinfo : EIATTR_VRC_CTA_INIT_COUNT
	.align		4
.L_43:
        /*00cc*/ 	.byte	0x02, 0x4a
        /*00ce*/ 	.byte	0x80
	.zero		1


	//----- nvinfo : EIATTR_SYSCALL_OFFSETS
	.align		4
        /*00d0*/ 	.byte	0x04, 0x46
        /*00d2*/ 	.short	(.L_45 - .L_44)


	//   ....[0]....
.L_44:
        /*00d4*/ 	.word	0x00004fc0


	//   ....[1]....
        /*00d8*/ 	.word	0x00005100


	//   ....[2]....
        /*00dc*/ 	.word	0x000058a0


	//----- nvinfo : EIATTR_MBARRIER_INSTR_OFFSETS
	.align		4
.L_45:
        /*00e0*/ 	.byte	0x04, 0x39
        /*00e2*/ 	.short	(.L_47 - .L_46)


	//   ....[0]....
.L_46:
        /*00e4*/ 	.word	0x000005b0
        /*00e8*/ 	.word	0x000000ff
        /*00ec*/ 	.word	0x00000000
        /*00f0*/ 	.short	0x0100
        /*00f2*/ 	.byte	0x05
	.zero		1


	//   ....[1]....
        /*00f4*/ 	.word	0x000005c0
        /*00f8*/ 	.word	0x000000ff
        /*00fc*/ 	.word	0x00000040
        /*0100*/ 	.short	0x0100
        /*0102*/ 	.byte	0x05
	.zero		1


	//   ....[2]....
        /*0104*/ 	.word	0x000005d0
        /*0108*/ 	.word	0x000000ff
        /*010c*/ 	.word	0x00000008
        /*0110*/ 	.short	0x0100
        /*0112*/ 	.byte	0x05
	.zero		1


	//   ....[3]....
        /*0114*/ 	.word	0x000005e0
        /*0118*/ 	.word	0x000000ff
        /*011c*/ 	.word	0x00000048
        /*0120*/ 	.short	0x0100
        /*0122*/ 	.byte	0x05
	.zero		1


	//   ....[4]....
        /*0124*/ 	.word	0x000005f0
        /*0128*/ 	.word	0x000000ff
        /*012c*/ 	.word	0x00000010
        /*0130*/ 	.short	0x0100
        /*0132*/ 	.byte	0x05
	.zero		1


	//   ....[5]....
        /*0134*/ 	.word	0x00000600
        /*0138*/ 	.word	0x000000ff
        /*013c*/ 	.word	0x00000050
        /*0140*/ 	.short	0x0100
        /*0142*/ 	.byte	0x05
	.zero		1


	//   ....[6]....
        /*0144*/ 	.word	0x00000610
        /*0148*/ 	.word	0x000000ff
        /*014c*/ 	.word	0x00000018
        /*0150*/ 	.short	0x0100
        /*0152*/ 	.byte	0x05
	.zero		1


	//   ....[7]....
        /*0154*/ 	.word	0x00000620
        /*0158*/ 	.word	0x000000ff
        /*015c*/ 	.word	0x00000058
        /*0160*/ 	.short	0x0100
        /*0162*/ 	.byte	0x05
	.zero		1


	//   ....[8]....
        /*0164*/ 	.word	0x00000630
        /*0168*/ 	.word	0x000000ff
        /*016c*/ 	.word	0x00000020
        /*0170*/ 	.short	0x0100
        /*0172*/ 	.byte	0x05
	.zero		1


	//   ....[9]....
        /*0174*/ 	.word	0x00000640
        /*0178*/ 	.word	0x000000ff
        /*017c*/ 	.word	0x00000060
        /*0180*/ 	.short	0x0100
        /*0182*/ 	.byte	0x05
	.zero		1


	//   ....[10]....
        /*0184*/ 	.word	0x00000650
        /*0188*/ 	.word	0x000000ff
        /*018c*/ 	.word	0x00000028
        /*0190*/ 	.short	0x0100
        /*0192*/ 	.byte	0x05
	.zero		1


	//   ....[11]....
        /*0194*/ 	.word	0x00000660
        /*0198*/ 	.word	0x000000ff
        /*019c*/ 	.word	0x00000068
        /*01a0*/ 	.short	0x0100
        /*01a2*/ 	.byte	0x05
	.zero		1


	//   ....[12]....
        /*01a4*/ 	.word	0x00000670
        /*01a8*/ 	.word	0x000000ff
        /*01ac*/ 	.word	0x00000030
        /*01b0*/ 	.short	0x0100
        /*01b2*/ 	.byte	0x05
	.zero		1


	//   ....[13]....
        /*01b4*/ 	.word	0x00000680
        /*01b8*/ 	.word	0x000000ff
        /*01bc*/ 	.word	0x00000070
        /*01c0*/ 	.short	0x0100
        /*01c2*/ 	.byte	0x05
	.zero		1


	//   ....[14]....
        /*01c4*/ 	.word	0x00000690
        /*01c8*/ 	.word	0x000000ff
        /*01cc*/ 	.word	0x00000038
        /*01d0*/ 	.short	0x0100
        /*01d2*/ 	.byte	0x05
	.zero		1


	//   ....[15]....
        /*01d4*/ 	.word	0x000006a0
        /*01d8*/ 	.word	0x000000ff
        /*01dc*/ 	.word	0x00000078
        /*01e0*/ 	.short	0x0100
        /*01e2*/ 	.byte	0x05
	.zero		1


	//   ....[16]....
        /*01e4*/ 	.word	0x000007d0
        /*01e8*/ 	.word	0x000000ff
        /*01ec*/ 	.word	0x00000080
        /*01f0*/ 	.short	0x0100
        /*01f2*/ 	.byte	0x06
	.zero		1


	//   ....[17]....
        /*01f4*/ 	.word	0x000007e0
        /*01f8*/ 	.word	0x000000ff
        /*01fc*/ 	.word	0x00000088
        /*0200*/ 	.short	0x0100
        /*0202*/ 	.byte	0x06
	.zero		1


	//   ....[18]....
        /*0204*/ 	.word	0x000008d0
        /*0208*/ 	.word	0x000000ff
        /*020c*/ 	.word	0x00000090
        /*0210*/ 	.short	0x0100
        /*0212*/ 	.byte	0x05
	.zero		1


	//   ....[19]....
        /*0214*/ 	.word	0x000008e0
        /*0218*/ 	.word	0x000000ff
        /*021c*/ 	.word	0x00000098
        /*0220*/ 	.short	0x0100
        /*0222*/ 	.byte	0x05
	.zero		1


	//   ....[20]....
        /*0224*/ 	.word	0x00000a20
        /*0228*/ 	.word	0x000000ff
        /*022c*/ 	.word	0x000000a0
        /*0230*/ 	.short	0x0100
        /*0232*/ 	.byte	0x05
	.zero		1


	//   ....[21]....
        /*0234*/ 	.word	0x00000a30
        /*0238*/ 	.word	0x000000ff
        /*023c*/ 	.word	0x000000b0
        /*0240*/ 	.short	0x0100
        /*0242*/ 	.byte	0x05
	.zero		1


	//   ....[22]....
        /*0244*/ 	.word	0x00000a40
        /*0248*/ 	.word	0x000000ff
        /*024c*/ 	.word	0x000000a8
        /*0250*/ 	.short	0x0100
        /*0252*/ 	.byte	0x05
	.zero		1


	//   ....[23]....
        /*0254*/ 	.word	0x00000a50
        /*0258*/ 	.word	0x000000ff
        /*025c*/ 	.word	0x000000b8
        /*0260*/ 	.short	0x0100
        /*0262*/ 	.byte	0x05
	.zero		1


	//   ....[24]....
        /*0264*/ 	.word	0x00000b80
        /*0268*/ 	.word	0x000000ff
        /*026c*/ 	.word	0x000000c0
        /*0270*/ 	.short	0x0100
        /*0272*/ 	.byte	0x06
	.zero		1


	//   ....[25]....
        /*0274*/ 	.word	0x00000b90
        /*0278*/ 	.word	0x000000ff
        /*027c*/ 	.word	0x000000e0
        /*0280*/ 	.short	0x0100
        /*0282*/ 	.byte	0x06
	.zero		1


	//   ....[26]....
        /*0284*/ 	.word	0x00000ba0
        /*0288*/ 	.word	0x000000ff
        /*028c*/ 	.word	0x000000c8
        /*0290*/ 	.short	0x0100
        /*0292*/ 	.byte	0x06
	.zero		1


	//   ....[27]....
        /*0294*/ 	.word	0x00000bb0
        /*0298*/ 	.word	0x000000ff
        /*029c*/ 	.word	0x000000e8
        /*02a0*/ 	.short	0x0100
        /*02a2*/ 	.byte	0x06
	.zero		1


	//   ....[28]....
        /*02a4*/ 	.word	0x00000bc0
        /*02a8*/ 	.word	0x000000ff
        /*02ac*/ 	.word	0x000000d0
        /*02b0*/ 	.short	0x0100
        /*02b2*/ 	.byte	0x06
	.zero		1


	//   ....[29]....
        /*02b4*/ 	.word	0x00000bd0
        /*02b8*/ 	.word	0x000000ff
        /*02bc*/ 	.word	0x000000f0
        /*02c0*/ 	.short	0x0100
        /*02c2*/ 	.byte	0x06
	.zero		1


	//   ....[30]....
        /*02c4*/ 	.word	0x00000be0
        /*02c8*/ 	.word	0x000000ff
        /*02cc*/ 	.word	0x000000d8
        /*02d0*/ 	.short	0x0100
        /*02d2*/ 	.byte	0x06
	.zero		1


	//   ....[31]....
        /*02d4*/ 	.word	0x00000bf0
        /*02d8*/ 	.word	0x000000ff
        /*02dc*/ 	.word	0x000000f8
        /*02e0*/ 	.short	0x0100
        /*02e2*/ 	.byte	0x06
	.zero		1


	//   ....[32]....
        /*02e4*/ 	.word	0x00000ce0
        /*02e8*/ 	.word	0x000000ff
        /*02ec*/ 	.word	0x00000100
        /*02f0*/ 	.short	0x0100
        /*02f2*/ 	.byte	0x05
	.zero		1


	//   ....[33]....
        /*02f4*/ 	.word	0x00000cf0
        /*02f8*/ 	.word	0x000000ff
        /*02fc*/ 	.word	0x00000110
        /*0300*/ 	.short	0x0100
        /*0302*/ 	.byte	0x05
	.zero		1


	//   ....[34]....
        /*0304*/ 	.word	0x00000d00
        /*0308*/ 	.word	0x000000ff
        /*030c*/ 	.word	0x00000108
        /*0310*/ 	.short	0x0100
        /*0312*/ 	.byte	0x05
	.zero		1


	//   ....[35]....
        /*0314*/ 	.word	0x00000d10
        /*0318*/ 	.word	0x000000ff
        /*031c*/ 	.word	0x00000118
        /*0320*/ 	.short	0x0100
        /*0322*/ 	.byte	0x05
	.zero		1


	//   ....[36]....
        /*0324*/ 	.word	0x000015e0
        /*0328*/ 	.word	0x00000003
        /*032c*/ 	.word	0x00000110
        /*0330*/ 	.short	0x010a
        /*0332*/ 	.byte	0xff
	.zero		1


	//   ....[37]....
        /*0334*/ 	.word	0x00001610
        /*0338*/ 	.word	0x00000003
        /*033c*/ 	.word	0x00000100
        /*0340*/ 	.short	0x0101
        /*0342*/ 	.byte	0xff
	.zero		1


	//   ....[38]....
        /*0344*/ 	.word	0x000016e0
        /*0348*/ 	.word	0x000000ff
        /*034c*/ 	.word	0x00000040
        /*0350*/ 	.short	0x010a
        /*0352*/ 	.byte	0x08
	.zero		1


	//   ....[39]....
        /*0354*/ 	.word	0x00001780
        /*0358*/ 	.word	0x000000ff
        /*035c*/ 	.word	0x00000040
        /*0360*/ 	.short	0x010a
        /*0362*/ 	.byte	0x21
	.zero		1


	//   ....[40]....
        /*0364*/ 	.word	0x000018d0
        /*0368*/ 	.word	0x000000ff
        /*036c*/ 	.word	0x00000040
        /*0370*/ 	.short	0x010a
        /*0372*/ 	.byte	0x08
	.zero		1


	//   ....[41]....
        /*0374*/ 	.word	0x000019e0
        /*0378*/ 	.word	0x000000ff
        /*037c*/ 	.word	0x00000098
        /*0380*/ 	.short	0x0101
        /*0382*/ 	.byte	0x04
	.zero		1


	//   ....[42]....
        /*0384*/ 	.word	0x00001a00
        /*0388*/ 	.word	0x000000ff
        /*038c*/ 	.word	0x00000040
        /*0390*/ 	.short	0x010a
        /*0392*/ 	.byte	0x08
	.zero		1


	//   ....[43]....
        /*0394*/ 	.word	0x00001a80
        /*0398*/ 	.word	0x000000ff
        /*039c*/ 	.word	0x00000040
        /*03a0*/ 	.short	0x010a
        /*03a2*/ 	.byte	0x11
	.zero		1


	//   ....[44]....
        /*03a4*/ 	.word	0x00001bd0
        /*03a8*/ 	.word	0x000000ff
        /*03ac*/ 	.word	0x00000040
        /*03b0*/ 	.short	0x010a
        /*03b2*/ 	.byte	0x08
	.zero		1


	//   ....[45]....
        /*03b4*/ 	.word	0x00001d10
        /*03b8*/ 	.word	0x00000002
        /*03bc*/ 	.word	0x000000a0
        /*03c0*/ 	.short	0x010a
        /*03c2*/ 	.byte	0xff
	.zero		1


	//   ....[46]....
        /*03c4*/ 	.word	0x00001dd0
        /*03c8*/ 	.word	0x00000002
        /*03cc*/ 	.word	0x00000000
        /*03d0*/ 	.short	0x0101
        /*03d2*/ 	.byte	0xff
	.zero		1


	//   ....[47]....
        /*03d4*/ 	.word	0x00002330
        /*03d8*/ 	.word	0x000000ff
        /*03dc*/ 	.word	0x00000000
        /*03e0*/ 	.short	0x010a
        /*03e2*/ 	.byte	0x05
	.zero		1


	//   ....[48]....
        /*03e4*/ 	.word	0x000023c0
        /*03e8*/ 	.word	0x000000ff
        /*03ec*/ 	.word	0x00000000
        /*03f0*/ 	.short	0x010a
        /*03f2*/ 	.byte	0x05
	.zero		1


	//   ....[49]....
        /*03f4*/ 	.word	0x00002450
        /*03f8*/ 	.word	0x000000ff
        /*03fc*/ 	.word	0x00000000
        /*0400*/ 	.short	0x010a
        /*0402*/ 	.byte	0x05
	.zero		1


	//   ....[50]....
        /*0404*/ 	.word	0x000024e0
        /*0408*/ 	.word	0x000000ff
        /*040c*/ 	.word	0x00000000
        /*0410*/ 	.short	0x010a
        /*0412*/ 	.byte	0x05
	.zero		1


	//   ....[51]....
        /*0414*/ 	.word	0x00002570
        /*0418*/ 	.word	0x000000ff
        /*041c*/ 	.word	0x00000000
        /*0420*/ 	.short	0x010a
        /*0422*/ 	.byte	0x05
	.zero		1


	//   ....[52]....
        /*0424*/ 	.word	0x00002600
        /*0428*/ 	.word	0x000000ff
        /*042c*/ 	.word	0x00000000
        /*0430*/ 	.short	0x010a
        /*0432*/ 	.byte	0x05
	.zero		1


	//   ....[53]....
        /*0434*/ 	.word	0x00002690
        /*0438*/ 	.word	0x000000ff
        /*043c*/ 	.word	0x00000000
        /*0440*/ 	.short	0x010a
        /*0442*/ 	.byte	0x05
	.zero		1


	//   ....[54]....
        /*0444*/ 	.word	0x00002730
        /*0448*/ 	.word	0x00000000
        /*044c*/ 	.word	0x00000000
        /*0450*/ 	.short	0x010a
        /*0452*/ 	.byte	0xff
	.zero		1


	//   ....[55]....
        /*0454*/ 	.word	0x00002850
        /*0458*/ 	.word	0x00000000
        /*045c*/ 	.word	0x00000100
        /*0460*/ 	.short	0x010a
        /*0462*/ 	.byte	0xff
	.zero		1


	//   ....[56]....
        /*0464*/ 	.word	0x000028b0
        /*0468*/ 	.word	0x00000004
        /*046c*/ 	.word	0x00000000
        /*0470*/ 	.short	0x0101
        /*0472*/ 	.byte	0xff
	.zero		1


	//   ....[57]....
        /*0474*/ 	.word	0x000028d0
        /*0478*/ 	.word	0x000000ff
        /*047c*/ 	.word	0x000000b0
        /*0480*/ 	.short	0x010a
        /*0482*/ 	.byte	0x05
	.zero		1


	//   ....[58]....
        /*0484*/ 	.word	0x000029f0
        /*0488*/ 	.word	0x00000000
        /*048c*/ 	.word	0x000000a0
        /*0490*/ 	.short	0x010a
        /*0492*/ 	.byte	0xff
	.zero		1


	//   ....[59]....
        /*0494*/ 	.word	0x00002b00
        /*0498*/ 	.word	0x00000000
        /*049c*/ 	.word	0x00000000
        /*04a0*/ 	.short	0x0101
        /*04a2*/ 	.byte	0xff
	.zero		1


	//   ....[60]....
        /*04a4*/ 	.word	0x00002b90
        /*04a8*/ 	.word	0x000000ff
        /*04ac*/ 	.word	0x000000b0
        /*04b0*/ 	.short	0x0106
        /*04b2*/ 	.byte	0x05
	.zero		1


	//   ....[61]....
        /*04b4*/ 	.word	0x00002bb0
        /*04b8*/ 	.word	0x000000ff
        /*04bc*/ 	.word	0x000000b0
        /*04c0*/ 	.short	0x010a
        /*04c2*/ 	.byte	0x05
	.zero		1


	//   ....[62]....
        /*04c4*/ 	.word	0x00002c40
        /*04c8*/ 	.word	0x000000ff
        /*04cc*/ 	.word	0x000000b0
        /*04d0*/ 	.short	0x0106
        /*04d2*/ 	.byte	0x04
	.zero		1


	//   ....[63]....
        /*04d4*/ 	.word	0x00002c80
        /*04d8*/ 	.word	0x00000000
        /*04dc*/ 	.word	0x000000b0
        /*04e0*/ 	.short	0x010a
        /*04e2*/ 	.byte	0xff
	.zero		1


	//   ....[64]....
        /*04e4*/ 	.word	0x000031b0
        /*04e8*/ 	.word	0x00000000
        /*04ec*/ 	.word	0x000000a0
        /*04f0*/ 	.short	0x010a
        /*04f2*/ 	.byte	0xff
	.zero		1


	//   ....[65]....
        /*04f4*/ 	.word	0x000032c0
        /*04f8*/ 	.word	0x00000003
        /*04fc*/ 	.word	0x00000000
        /*0500*/ 	.short	0x0101
        /*0502*/ 	.byte	0xff
	.zero		1


	//   ....[66]....
        /*0504*/ 	.word	0x000032d0
        /*0508*/ 	.word	0x000000ff
        /*050c*/ 	.word	0x00000000
        /*0510*/ 	.short	0x010a
        /*0512*/ 	.byte	0x06
	.zero		1


	//   ....[67]....
        /*0514*/ 	.word	0x000032f0
        /*0518*/ 	.word	0x000000ff
        /*051c*/ 	.word	0x000000e0
        /*0520*/ 	.short	0x010a
        /*0522*/ 	.byte	0x07
	.zero		1


	//   ....[68]....
        /*0524*/ 	.word	0x000033c0
        /*0528*/ 	.word	0x000000ff
        /*052c*/ 	.word	0x00000000
        /*0530*/ 	.short	0x010a
        /*0532*/ 	.byte	0x06
	.zero		1


	//   ....[69]....
        /*0534*/ 	.word	0x000034f0
        /*0538*/ 	.word	0x000000ff
        /*053c*/ 	.word	0x00000000
        /*0540*/ 	.short	0x010a
        /*0542*/ 	.byte	0x1a
	.zero		1


	//   ....[70]....
        /*0544*/ 	.word	0x00003790
        /*0548*/ 	.word	0x000000ff
        /*054c*/ 	.word	0x00000000
        /*0550*/ 	.short	0x010a
        /*0552*/ 	.byte	0x06
	.zero		1


	//   ....[71]....
        /*0554*/ 	.word	0x00003820
        /*0558*/ 	.word	0x000000ff
        /*055c*/ 	.word	0x00000000
        /*0560*/ 	.short	0x010a
        /*0562*/ 	.byte	0x06
	.zero		1


	//   ....[72]....
        /*0564*/ 	.word	0x000038b0
        /*0568*/ 	.word	0x000000ff
        /*056c*/ 	.word	0x00000000
        /*0570*/ 	.short	0x010a
        /*0572*/ 	.byte	0x06
	.zero		1


	//   ....[73]....
        /*0574*/ 	.word	0x00003940
        /*0578*/ 	.word	0x000000ff
        /*057c*/ 	.word	0x00000000
        /*0580*/ 	.short	0x010a
        /*0582*/ 	.byte	0x07
	.zero		1


	//   ....[74]....
        /*0584*/ 	.word	0x00003d80
        /*0588*/ 	.word	0x00000000
        /*058c*/ 	.word	0x000000a0
        /*0590*/ 	.short	0x010a
        /*0592*/ 	.byte	0xff
	.zero		1


	//   ....[75]....
        /*0594*/ 	.word	0x00003e70
        /*0598*/ 	.word	0x00000000
        /*059c*/ 	.word	0x00000000
        /*05a0*/ 	.short	0x0101
        /*05a2*/ 	.byte	0xff
	.zero		1


	//   ....[76]....
        /*05a4*/ 	.word	0x00004190
        /*05a8*/ 	.word	0x000000ff
        /*05ac*/ 	.word	0x00000098
        /*05b0*/ 	.short	0x010a
        /*05b2*/ 	.byte	0x06
	.zero		1


	//   ....[77]....
        /*05b4*/ 	.word	0x00004310
        /*05b8*/ 	.word	0x000000ff
        /*05bc*/ 	.word	0x00000088
        /*05c0*/ 	.short	0x010a
        /*05c2*/ 	.byte	0x06
	.zero		1


	//   ....[78]....
        /*05c4*/ 	.word	0x00004640
        /*05c8*/ 	.word	0x000000ff
        /*05cc*/ 	.word	0x00000080
        /*05d0*/ 	.short	0x010b
        /*05d2*/ 	.byte	0x06
	.zero		1


	//   ....[79]....
        /*05d4*/ 	.word	0x00004660
        /*05d8*/ 	.word	0x000000ff
        /*05dc*/ 	.word	0x00000000
        /*05e0*/ 	.short	0x0101
        /*05e2*/ 	.byte	0x25
	.zero		1


	//   ....[80]....
        /*05e4*/ 	.word	0x000046a0
        /*05e8*/ 	.word	0x00000000
        /*05ec*/ 	.word	0x00000088
        /*05f0*/ 	.short	0x010a
        /*05f2*/ 	.byte	0xff
	.zero		1


	//   ....[81]....
        /*05f4*/ 	.word	0x000049d0
        /*05f8*/ 	.word	0x00000000
        /*05fc*/ 	.word	0x000000a0
        /*0600*/ 	.short	0x010a
        /*0602*/ 	.byte	0xff
	.zero		1


	//   ....[82]....
        /*0604*/ 	.word	0x00004ae0
        /*0608*/ 	.word	0x00000000
        /*060c*/ 	.word	0x00000000
        /*0610*/ 	.short	0x0101
        /*0612*/ 	.byte	0xff
	.zero		1


	//   ....[83]....
        /*0614*/ 	.word	0x00005480
        /*0618*/ 	.word	0x000000ff
        /*061c*/ 	.word	0x00000080
        /*0620*/ 	.short	0x010a
        /*0622*/ 	.byte	0x2b
	.zero		1


	//   ....[84]....
        /*0624*/ 	.word	0x00005490
        /*0628*/ 	.word	0x0000009c
        /*062c*/ 	.word	0x000000c0
        /*0630*/ 	.short	0x010a
        /*0632*/ 	.byte	0xff
	.zero		1


	//   ....[85]....
        /*0634*/ 	.word	0x00005620
        /*0638*/ 	.word	0x000000ff
        /*063c*/ 	.word	0x00000080
        /*0640*/ 	.short	0x010a
        /*0642*/ 	.byte	0x2b
	.zero		1


	//   ....[86]....
        /*0644*/ 	.word	0x00005720
        /*0648*/ 	.word	0x000000ff
        /*064c*/ 	.word	0x00000000
        /*0650*/ 	.short	0x0101
        /*0652*/ 	.byte	0x04
	.zero		1


	//   ....[87]....
        /*0654*/ 	.word	0x00005780
        /*0658*/ 	.word	0x0000009c
        /*065c*/ 	.word	0x000000c0
        /*0660*/ 	.short	0x010a
        /*0662*/ 	.byte	0xff
	.zero		1


	//   ....[88]....
        /*0664*/ 	.word	0x00005b40
        /*0668*/ 	.word	0x000000ff
        /*066c*/ 	.word	0x00000000
        /*0670*/ 	.short	0x0101
        /*0672*/ 	.byte	0x05
	.zero		1


	//   ....[89]....
        /*0674*/ 	.word	0x00006bf0
        /*0678*/ 	.word	0x00000003
        /*067c*/ 	.word	0x00000110
        /*0680*/ 	.short	0x010a
        /*0682*/ 	.byte	0xff
	.zero		1


	//   ....[90]....
        /*0684*/ 	.word	0x00006c50
        /*0688*/ 	.word	0x00000002
        /*068c*/ 	.word	0x00000040
        /*0690*/ 	.short	0x010a
        /*0692*/ 	.byte	0xff
	.zero		1


	//   ....[91]....
        /*0694*/ 	.word	0x00006cb0
        /*0698*/ 	.word	0x00000002
        /*069c*/ 	.word	0x00000040
        /*06a0*/ 	.short	0x010a
        /*06a2*/ 	.byte	0xff
	.zero		1


	//   ....[92]....
        /*06a4*/ 	.word	0x00006d00
        /*06a8*/ 	.word	0x00000002
        /*06ac*/ 	.word	0x000000a0
        /*06b0*/ 	.short	0x010a
        /*06b2*/ 	.byte	0xff
	.zero		1


	//   ....[93]....
        /*06b4*/ 	.word	0x00006d60
        /*06b8*/ 	.word	0x00000000
        /*06bc*/ 	.word	0x00000000
        /*06c0*/ 	.short	0x010a
        /*06c2*/ 	.byte	0xff
	.zero		1


	//   ....[94]....
        /*06c4*/ 	.word	0x00006dc0
        /*06c8*/ 	.word	0x00000000
        /*06cc*/ 	.word	0x00000000
        /*06d0*/ 	.short	0x010a
        /*06d2*/ 	.byte	0xff
	.zero		1


	//   ....[95]....
        /*06d4*/ 	.word	0x00006e20
        /*06d8*/ 	.word	0x00000000
        /*06dc*/ 	.word	0x00000000
        /*06e0*/ 	.short	0x010a
        /*06e2*/ 	.byte	0xff
	.zero		1


	//   ....[96]....
        /*06e4*/ 	.word	0x00006e80
        /*06e8*/ 	.word	0x00000000
        /*06ec*/ 	.word	0x00000000
        /*06f0*/ 	.short	0x010a
        /*06f2*/ 	.byte	0xff
	.zero		1


	//   ....[97]....
        /*06f4*/ 	.word	0x00006ee0
        /*06f8*/ 	.word	0x00000000
        /*06fc*/ 	.word	0x00000000
        /*0700*/ 	.short	0x010a
        /*0702*/ 	.byte	0xff
	.zero		1


	//   ....[98]....
        /*0704*/ 	.word	0x00006f40
        /*0708*/ 	.word	0x00000000
        /*070c*/ 	.word	0x00000000
        /*0710*/ 	.short	0x010a
        /*0712*/ 	.byte	0xff
	.zero		1


	//   ....[99]....
        /*0714*/ 	.word	0x00006fa0
        /*0718*/ 	.word	0x00000000
        /*071c*/ 	.word	0x00000000
        /*0720*/ 	.short	0x010a
        /*0722*/ 	.byte	0xff
	.zero		1


	//   ....[100]....
        /*0724*/ 	.word	0x00006ff0
        /*0728*/ 	.word	0x00000000
        /*072c*/ 	.word	0x00000100
        /*0730*/ 	.short	0x010a
        /*0732*/ 	.byte	0xff
	.zero		1


	//   ....[101]....
        /*0734*/ 	.word	0x00007050
        /*0738*/ 	.word	0x00000000
        /*073c*/ 	.word	0x000000b0
        /*0740*/ 	.short	0x010a
        /*0742*/ 	.byte	0xff
	.zero		1


	//   ....[102]....
        /*0744*/ 	.word	0x000070a0
        /*0748*/ 	.word	0x00000000
        /*074c*/ 	.word	0x000000a0
        /*0750*/ 	.short	0x010a
        /*0752*/ 	.byte	0xff
	.zero		1


	//   ....[103]....
        /*0754*/ 	.word	0x00007100
        /*0758*/ 	.word	0x00000000
        /*075c*/ 	.word	0x000000b0
        /*0760*/ 	.short	0x010a
        /*0762*/ 	.byte	0xff
	.zero		1


	//   ....[104]....
        /*0764*/ 	.word	0x00007150
        /*0768*/ 	.word	0x00000000
        /*076c*/ 	.word	0x000000a0
        /*0770*/ 	.short	0x010a
        /*0772*/ 	.byte	0xff
	.zero		1


	//   ....[105]....
        /*0774*/ 	.word	0x000071b0
        /*0778*/ 	.word	0x00000003
        /*077c*/ 	.word	0x000000e0
        /*0780*/ 	.short	0x010a
        /*0782*/ 	.byte	0xff
	.zero		1


	//   ....[106]....
        /*0784*/ 	.word	0x00007210
        /*0788*/ 	.word	0x00000000
        /*078c*/ 	.word	0x00000000
        /*0790*/ 	.short	0x010a
        /*0792*/ 	.byte	0xff
	.zero		1


	//   ....[107]....
        /*0794*/ 	.word	0x00007270
        /*0798*/ 	.word	0x00000000
        /*079c*/ 	.word	0x00000000
        /*07a0*/ 	.short	0x010a
        /*07a2*/ 	.byte	0xff
	.zero		1


	//   ....[108]....
        /*07a4*/ 	.word	0x000072d0
        /*07a8*/ 	.word	0x00000000
        /*07ac*/ 	.word	0x00000000
        /*07b0*/ 	.short	0x010a
        /*07b2*/ 	.byte	0xff
	.zero		1


	//   ....[109]....
        /*07b4*/ 	.word	0x00007330
        /*07b8*/ 	.word	0x00000000
        /*07bc*/ 	.word	0x00000000
        /*07c0*/ 	.short	0x010a
        /*07c2*/ 	.byte	0xff
	.zero		1


	//   ....[110]....
        /*07c4*/ 	.word	0x00007390
        /*07c8*/ 	.word	0x00000000
        /*07cc*/ 	.word	0x00000000
        /*07d0*/ 	.short	0x010a
        /*07d2*/ 	.byte	0xff
	.zero		1


	//   ....[111]....
        /*07d4*/ 	.word	0x000073e0
        /*07d8*/ 	.word	0x00000000
        /*07dc*/ 	.word	0x000000a0
        /*07e0*/ 	.short	0x010a
        /*07e2*/ 	.byte	0xff
	.zero		1


	//   ....[112]....
        /*07e4*/ 	.word	0x00007440
        /*07e8*/ 	.word	0x00000000
        /*07ec*/ 	.word	0x00000098
        /*07f0*/ 	.short	0x010a
        /*07f2*/ 	.byte	0xff
	.zero		1


	//   ....[113]....
        /*07f4*/ 	.word	0x000074a0
        /*07f8*/ 	.word	0x00000003
        /*07fc*/ 	.word	0x00000088
        /*0800*/ 	.short	0x010a
        /*0802*/ 	.byte	0xff
	.zero		1


	//   ....[114]....
        /*0804*/ 	.word	0x000074f0
        /*0808*/ 	.word	0x00000000
        /*080c*/ 	.word	0x000000a0
        /*0810*/ 	.short	0x010a
        /*0812*/ 	.byte	0xff
	.zero		1


	//   ....[115]....
        /*0814*/ 	.word	0x00007550
        /*0818*/ 	.word	0x00000000
        /*081c*/ 	.word	0x00000080
        /*0820*/ 	.short	0x010a
        /*0822*/ 	.byte	0xff
	.zero		1


	//   ....[116]....
        /*0824*/ 	.word	0x000075a0
        /*0828*/ 	.word	0x0000009c
        /*082c*/ 	.word	0x000000c0
        /*0830*/ 	.short	0x010a
        /*0832*/ 	.byte	0xff
	.zero		1


	//----- nvinfo : EIATTR_NUM_MBARRIERS
	.align		4
.L_47:
        /*0834*/ 	.byte	0x03, 0x38
        /*0836*/ 	.short	0x0024


	//----- nvinfo : EIATTR_EXIT_INSTR_OFFSETS
	.align		4
        /*0838*/ 	.byte	0x04, 0x1c
        /*083a*/ 	.short	(.L_49 - .L_48)


	//   ....[0]....
.L_48:
        /*083c*/ 	.word	0x00002760


	//   ....[1]....
        /*0840*/ 	.word	0x00002c50


	//   ....[2]....
        /*0844*/ 	.word	0x00002cb0


	//   ....[3]....
        /*0848*/ 	.word	0x00003ba0


	//   ....[4]....
        /*084c*/ 	.word	0x000046d0


	//   ....[5]....
        /*0850*/ 	.word	0x00004710


	//   ....[6]....
        /*0854*/ 	.word	0x00006be0


	//----- nvinfo : EIATTR_MAX_THREADS
	.align		4
.L_49:
        /*0858*/ 	.byte	0x04, 0x05
        /*085a*/ 	.short	(.L_51 - .L_50)
.L_50:
        /*085c*/ 	.word	0x00000100
        /*0860*/ 	.word	0x00000001
        /*0864*/ 	.word	0x00000001


	//----- nvinfo : EIATTR_CRS_STACK_SIZE
	.align		4
.L_51:
        /*0868*/ 	.byte	0x04, 0x1e
        /*086a*/ 	.short	(.L_53 - .L_52)
.L_52:
        /*086c*/ 	.word	0x00000000


	//----- nvinfo : EIATTR_CBANK_PARAM_SIZE
	.align		4
.L_53:
        /*0870*/ 	.byte	0x03, 0x19
        /*0872*/ 	.short	0x0800


	//----- nvinfo : EIATTR_PARAM_CBANK
	.align		4
        /*0874*/ 	.byte	0x04, 0x0a
        /*0876*/ 	.short	(.L_55 - .L_54)
	.align		4
.L_54:
        /*0878*/ 	.word	index@(.nv.constant0._ZN7cutlass13device_kernelINS_4gemm6kernel13GemmUniversalIN4cute5tupleIJiiiiEEENS1_10collective13CollectiveMmaINS1_35MainloopSm100TmaUmmaWarpSpecializedILi8ELi2ELi4ENS5_IJNS4_1CILi1EEESB_SB_EEEEENS5_IJNSA_ILi128EEENSA_ILi64EEESE_EEENS_12float_e5m2_tENS5_IJSB_llEEESH_NS5_IJlSB_lEEENS4_8TiledMMAINS4_8MMA_AtomIJNS4_10MMA_TraitsINS4_19SM100_MMA_F8F6F4_SSEJSH_SH_fSE_SF_NS4_17integral_constantINS4_4UMMA5MajorELSQ_1EEENSO_ISQ_LSQ_0EEENSO_INSP_7ScaleInELST_0EEESU_EEEEEENS4_6LayoutISC_NS5_IJNSA_ILi0EEESY_SY_EEEEENS5_IJNS4_10UnderscoreES11_S11_EEEEENS4_13SM90_TMA_LOADENS4_14ComposedLayoutINS4_7SwizzleILi3ELi4ELi3EEENS4_18smem_ptr_flag_bitsILi8EEENSX_INS5_IJSE_NSA_ILi8EEEEEENS5_IJSB_SE_EEEEEEEvNS4_8identityES14_NS15_IS17_S19_NSX_INS5_IJS1A_SE_EEENS5_IJSE_SB_EEEEEEEvS1F_EENS_8epilogue10collective18CollectiveEpilogueINS1L_23Sm100TmaWarpSpecializedILi1ELi1ELi64ELb0ELb0EEEJSG_NS5_IJNSX_ISE_SB_EENSX_ISF_SB_EEEEESH_SJ_SH_SJ_NS1L_6fusion15FusionCallbacksIS1P_NS1T_17LinearCombinationISH_fSH_fLNS_15FloatRoundStyleE2EEESG_S1S_JEEENS4_5SM1004TMEM4LOAD26SM100_TMEM_LOAD_32dp32b64xES14_NS15_INS16_ILi2ELi4ELi3EEES19_NSX_INS5_IJS1A_SF_EEENS5_IJSF_SB_EEEEEEENS4_39AutoVectorizingCopyWithAssumedAlignmentILi128EEENS4_14SM90_TMA_STOREES27_S29_S29_EEEvvEEEEvNT_6ParamsE)
        /*087c*/ 	.short	0x0380
        /*087e*/ 	.short	0x0800


	//----- nvinfo : EIATTR_SW_WAR
	.align		4
.L_55:
        /*0880*/ 	.byte	0x04, 0x36
        /*0882*/ 	.short	(.L_57 - .L_56)
.L_56:
        /*0884*/ 	.word	0x00000008
.L_57:


//--------------------- .nv.callgraph             --------------------------
	.section	.nv.callgraph,"",@"SHT_CUDA_CALLGRAPH"
	.align	4
	.sectionentsize	8
	.align		4
        /*0000*/ 	.word	0x00000000
	.align		4
        /*0004*/ 	.word	0xffffffff
	.align		4
        /*0008*/ 	.word	index@(_ZN7cutlass13device_kernelINS_4gemm6kernel13GemmUniversalIN4cute5tupleIJiiiiEEENS1_10collective13CollectiveMmaINS1_35MainloopSm100TmaUmmaWarpSpecializedILi8ELi2ELi4ENS5_IJNS4_1CILi1EEESB_SB_EEEEENS5_IJNSA_ILi128EEENSA_ILi64EEESE_EEENS_12float_e5m2_tENS5_IJSB_llEEESH_NS5_IJlSB_lEEENS4_8TiledMMAINS4_8MMA_AtomIJNS4_10MMA_TraitsINS4_19SM100_MMA_F8F6F4_SSEJSH_SH_fSE_SF_NS4_17integral_constantINS4_4UMMA5MajorELSQ_1EEENSO_ISQ_LSQ_0EEENSO_INSP_7ScaleInELST_0EEESU_EEEEEENS4_6LayoutISC_NS5_IJNSA_ILi0EEESY_SY_EEEEENS5_IJNS4_10UnderscoreES11_S11_EEEEENS4_13SM90_TMA_LOADENS4_14ComposedLayoutINS4_7SwizzleILi3ELi4ELi3EEENS4_18smem_ptr_flag_bitsILi8EEENSX_INS5_IJSE_NSA_ILi8EEEEEENS5_IJSB_SE_EEEEEEEvNS4_8identityES14_NS15_IS17_S19_NSX_INS5_IJS1A_SE_EEENS5_IJSE_SB_EEEEEEEvS1F_EENS_8epilogue10collective18CollectiveEpilogueINS1L_23Sm100TmaWarpSpecializedILi1ELi1ELi64ELb0ELb0EEEJSG_NS5_IJNSX_ISE_SB_EENSX_ISF_SB_EEEEESH_SJ_SH_SJ_NS1L_6fusion15FusionCallbacksIS1P_NS1T_17LinearCombinationISH_fSH_fLNS_15FloatRoundStyleE2EEESG_S1S_JEEENS4_5SM1004TMEM4LOAD26SM100_TMEM_LOAD_32dp32b64xES14_NS15_INS16_ILi2ELi4ELi3EEES19_NSX_INS5_IJS1A_SF_EEENS5_IJSF_SB_EEEEEEENS4_39AutoVectorizingCopyWithAssumedAlignmentILi128EEENS4_14SM90_TMA_STOREES27_S29_S29_EEEvvEEEEvNT_6ParamsE)
	.align		4
        /*000c*/ 	.word	index@(__assertfail)
	.align		4
        /*0010*/ 	.word	0x00000000
	.align		4
        /*0014*/ 	.word	0xfffffffe
	.align		4
        /*0018*/ 	.word	0x00000000
	.align		4
        /*001c*/ 	.word	0xfffffffd
	.align		4
        /*0020*/ 	.word	0x00000000
	.align		4
        /*0024*/ 	.word	0xfffffffc


//--------------------- .nv.constant4             --------------------------
	.section	.nv.constant4,"a",@progbits
	.align	8
	.align		8
.nv.constant4:
        /*0000*/ 	.dword	__assertfail
	.align		8
        /*0008*/ 	.dword	__unnamed_1
	.align		8
        /*0010*/ 	.dword	__unnamed_2
	.align		8
        /*0018*/ 	.dword	_ZN40_INTERNAL_15474292_4_k_cu_2060f1c5_314034cuda3std3__45__cpo5beginE
	.align		8
        /*0020*/ 	.dword	_ZN40_INTERNAL_15474292_4_k_cu_2060f1c5_314034cuda3std3__45__cpo3endE
	.align		8
        /*0028*/ 	.dword	_ZN40_INTERNAL_15474292_4_k_cu_2060f1c5_314034cuda3std3__45__cpo6cbeginE
	.align		8
        /*0030*/ 	.dword	_ZN40_INTERNAL_15474292_4_k_cu_2060f1c5_314034cuda3std3__45__cpo4cendE
	.align		8
        /*0038*/ 	.dword	_ZN40_INTERNAL_15474292_4_k_cu_2060f1c5_314034cuda3std3__442_GLOBAL__N__15474292_4_k_cu_2060f1c5_314036ignoreE
	.align		8
        /*0040*/ 	.dword	_ZN40_INTERNAL_15474292_4_k_cu_2060f1c5_314034cuda3std3__419piecewise_constructE
	.align		8
        /*0048*/ 	.dword	_ZN40_INTERNAL_15474292_4_k_cu_2060f1c5_314034cuda3std3__48in_placeE
	.align		8
        /*0050*/ 	.dword	_ZN40_INTERNAL_15474292_4_k_cu_2060f1c5_314034cuda3std6ranges3__45__cpo4swapE
	.align		8
        /*0058*/ 	.dword	_ZN40_INTERNAL_15474292_4_k_cu_2060f1c5_314034cuda3std6ranges3__45__cpo9iter_moveE
	.align		8
        /*0060*/ 	.dword	_ZN40_INTERNAL_15474292_4_k_cu_2060f1c5_314034cute7productE
	.align		8
        /*0068*/ 	.dword	_ZN40_INTERNAL_15474292_4_k_cu_2060f1c5_314034cute1_E
	.align		8
        /*0070*/ 	.dword	$str$25
	.align		8
        /*0078*/ 	.dword	$str$26
	.align		8
        /*0080*/ 	.dword	$str$27
	.align		8
        /*0088*/ 	.dword	$str$28


//--------------------- .text._ZN7cutlass13device_kernelINS_4gemm6kernel13GemmUniversalIN4cute5tupleIJiiiiEEENS1_10collective13CollectiveMmaINS1_35MainloopSm100TmaUmmaWarpSpecializedILi8ELi2ELi4ENS5_IJNS4_1CILi1EEESB_SB_EEEEENS5_IJNSA_ILi128EEENSA_ILi64EEESE_EEENS_12float_e5m2_tENS5_IJSB_llEEESH_NS5_IJlSB_lEEENS4_8TiledMMAINS4_8MMA_AtomIJNS4_10MMA_TraitsINS4_19SM100_MMA_F8F6F4_SSEJSH_SH_fSE_SF_NS4_17integral_constantINS4_4UMMA5MajorELSQ_1EEENSO_ISQ_LSQ_0EEENSO_INSP_7ScaleInELST_0EEESU_EEEEEENS4_6LayoutISC_NS5_IJNSA_ILi0EEESY_SY_EEEEENS5_IJNS4_10UnderscoreES11_S11_EEEEENS4_13SM90_TMA_LOADENS4_14ComposedLayoutINS4_7SwizzleILi3ELi4ELi3EEENS4_18smem_ptr_flag_bitsILi8EEENSX_INS5_IJSE_NSA_ILi8EEEEEENS5_IJSB_SE_EEEEEEEvNS4_8identityES14_NS15_IS17_S19_NSX_INS5_IJS1A_SE_EEENS5_IJSE_SB_EEEEEEEvS1F_EENS_8epilogue10collective18CollectiveEpilogueINS1L_23Sm100TmaWarpSpecializedILi1ELi1ELi64ELb0ELb0EEEJSG_NS5_IJNSX_ISE_SB_EENSX_ISF_SB_EEEEESH_SJ_SH_SJ_NS1L_6fusion15FusionCallbacksIS1P_NS1T_17LinearCombinationISH_fSH_fLNS_15FloatRoundStyleE2EEESG_S1S_JEEENS4_5SM1004TMEM4LOAD26SM100_TMEM_LOAD_32dp32b64xES14_NS15_INS16_ILi2ELi4ELi3EEES19_NSX_INS5_IJS1A_SF_EEENS5_IJSF_SB_EEEEEEENS4_39AutoVectorizingCopyWithAssumedAlignmentILi128EEENS4_14SM90_TMA_STOREES27_S29_S29_EEEvvEEEEvNT_6ParamsE --------------------------
	.section	.text._ZN7cutlass13device_kernelINS_4gemm6kernel13GemmUniversalIN4cute5tupleIJiiiiEEENS1_10collective13CollectiveMmaINS1_35MainloopSm100TmaUmmaWarpSpecializedILi8ELi2ELi4ENS5_IJNS4_1CILi1EEESB_SB_EEEEENS5_IJNSA_ILi128EEENSA_ILi64EEESE_EEENS_12float_e5m2_tENS5_IJSB_llEEESH_NS5_IJlSB_lEEENS4_8TiledMMAINS4_8MMA_AtomIJNS4_10MMA_TraitsINS4_19SM100_MMA_F8F6F4_SSEJSH_SH_fSE_SF_NS4_17integral_constantINS4_4UMMA5MajorELSQ_1EEENSO_ISQ_LSQ_0EEENSO_INSP_7ScaleInELST_0EEESU_EEEEEENS4_6LayoutISC_NS5_IJNSA_ILi0EEESY_SY_EEEEENS5_IJNS4_10UnderscoreES11_S11_EEEEENS4_13SM90_TMA_LOADENS4_14ComposedLayoutINS4_7SwizzleILi3ELi4ELi3EEENS4_18smem_ptr_flag_bitsILi8EEENSX_INS5_IJSE_NSA_ILi8EEEEEENS5_IJSB_SE_EEEEEEEvNS4_8identityES14_NS15_IS17_S19_NSX_INS5_IJS1A_SE_EEENS5_IJSE_SB_EEEEEEEvS1F_EENS_8epilogue10collective18CollectiveEpilogueINS1L_23Sm100TmaWarpSpecializedILi1ELi1ELi64ELb0ELb0EEEJSG_NS5_IJNSX_ISE_SB_EENSX_ISF_SB_EEEEESH_SJ_SH_SJ_NS1L_6fusion15FusionCallbacksIS1P_NS1T_17LinearCombinationISH_fSH_fLNS_15FloatRoundStyleE2EEESG_S1S_JEEENS4_5SM1004TMEM4LOAD26SM100_TMEM_LOAD_32dp32b64xES14_NS15_INS16_ILi2ELi4ELi3EEES19_NSX_INS5_IJS1A_SF_EEENS5_IJSF_SB_EEEEEEENS4_39AutoVectorizingCopyWithAssumedAlignmentILi128EEENS4_14SM90_TMA_STOREES27_S29_S29_EEEvvEEEEvNT_6ParamsE,"ax",@progbits
	.align	128
.text._ZN7cutlass13device_kernelINS_4gemm6kernel13GemmUniversalIN4cute5tupleIJiiiiEEENS1_10collective13CollectiveMmaINS1_35MainloopSm100TmaUmmaWarpSpecializedILi8ELi2ELi4ENS5_IJNS4_1CILi1EEESB_SB_EEEEENS5_IJNSA_ILi128EEENSA_ILi64EEESE_EEENS_12float_e5m2_tENS5_IJSB_llEEESH_NS5_IJlSB_lEEENS4_8TiledMMAINS4_8MMA_AtomIJNS4_10MMA_TraitsINS4_19SM100_MMA_F8F6F4_SSEJSH_SH_fSE_SF_NS4_17integral_constantINS4_4UMMA5MajorELSQ_1EEENSO_ISQ_LSQ_0EEENSO_INSP_7ScaleInELST_0EEESU_EEEEEENS4_6LayoutISC_NS5_IJNSA_ILi0EEESY_SY_EEEEENS5_IJNS4_10UnderscoreES11_S11_EEEEENS4_13SM90_TMA_LOADENS4_14ComposedLayoutINS4_7SwizzleILi3ELi4ELi3EEENS4_18smem_ptr_flag_bitsILi8EEENSX_INS5_IJSE_NSA_ILi8EEEEEENS5_IJSB_SE_EEEEEEEvNS4_8identityES14_NS15_IS17_S19_NSX_INS5_IJS1A_SE_EEENS5_IJSE_SB_EEEEEEEvS1F_EENS_8epilogue10collective18CollectiveEpilogueINS1L_23Sm100TmaWarpSpecializedILi1ELi1ELi64ELb0ELb0EEEJSG_NS5_IJNSX_ISE_SB_EENSX_ISF_SB_EEEEESH_SJ_SH_SJ_NS1L_6fusion15FusionCallbacksIS1P_NS1T_17LinearCombinationISH_fSH_fLNS_15FloatRoundStyleE2EEESG_S1S_JEEENS4_5SM1004TMEM4LOAD26SM100_TMEM_LOAD_32dp32b64xES14_NS15_INS16_ILi2ELi4ELi3EEES19_NSX_INS5_IJS1A_SF_EEENS5_IJSF_SB_EEEEEEENS4_39AutoVectorizingCopyWithAssumedAlignmentILi128EEENS4_14SM90_TMA_STOREES27_S29_S29_EEEvvEEEEvNT_6ParamsE:
        .type           _ZN7cutlass13device_kernelINS_4gemm6kernel13GemmUniversalIN4cute5tupleIJiiiiEEENS1_10collective13CollectiveMmaINS1_35MainloopSm100TmaUmmaWarpSpecializedILi8ELi2ELi4ENS5_IJNS4_1CILi1EEESB_SB_EEEEENS5_IJNSA_ILi128EEENSA_ILi64EEESE_EEENS_12float_e5m2_tENS5_IJSB_llEEESH_NS5_IJlSB_lEEENS4_8TiledMMAINS4_8MMA_AtomIJNS4_10MMA_TraitsINS4_19SM100_MMA_F8F6F4_SSEJSH_SH_fSE_SF_NS4_17integral_constantINS4_4UMMA5MajorELSQ_1EEENSO_ISQ_LSQ_0EEENSO_INSP_7ScaleInELST_0EEESU_EEEEEENS4_6LayoutISC_NS5_IJNSA_ILi0EEESY_SY_EEEEENS5_IJNS4_10UnderscoreES11_S11_EEEEENS4_13SM90_TMA_LOADENS4_14ComposedLayoutINS4_7SwizzleILi3ELi4ELi3EEENS4_18smem_ptr_flag_bitsILi8EEENSX_INS5_IJSE_NSA_ILi8EEEEEENS5_IJSB_SE_EEEEEEEvNS4_8identityES14_NS15_IS17_S19_NSX_INS5_IJS1A_SE_EEENS5_IJSE_SB_EEEEEEEvS1F_EENS_8epilogue10collective18CollectiveEpilogueINS1L_23Sm100TmaWarpSpecializedILi1ELi1ELi64ELb0ELb0EEEJSG_NS5_IJNSX_ISE_SB_EENSX_ISF_SB_EEEEESH_SJ_SH_SJ_NS1L_6fusion15FusionCallbacksIS1P_NS1T_17LinearCombinationISH_fSH_fLNS_15FloatRoundStyleE2EEESG_S1S_JEEENS4_5SM1004TMEM4LOAD26SM100_TMEM_LOAD_32dp32b64xES14_NS15_INS16_ILi2ELi4ELi3EEES19_NSX_INS5_IJS1A_SF_EEENS5_IJSF_SB_EEEEEEENS4_39AutoVectorizingCopyWithAssumedAlignmentILi128EEENS4_14SM90_TMA_STOREES27_S29_S29_EEEvvEEEEvNT_6ParamsE,@function
        .size           _ZN7cutlass13device_kernelINS_4gemm6kernel13GemmUniversalIN4cute5tupleIJiiiiEEENS1_10collective13CollectiveMmaINS1_35MainloopSm100TmaUmmaWarpSpecializedILi8ELi2ELi4ENS5_IJNS4_1CILi1EEESB_SB_EEEEENS5_IJNSA_ILi128EEENSA_ILi64EEESE_EEENS_12float_e5m2_tENS5_IJSB_llEEESH_NS5_IJlSB_lEEENS4_8TiledMMAINS4_8MMA_AtomIJNS4_10MMA_TraitsINS4_19SM100_MMA_F8F6F4_SSEJSH_SH_fSE_SF_NS4_17integral_constantINS4_4UMMA5MajorELSQ_1EEENSO_ISQ_LSQ_0EEENSO_INSP_7ScaleInELST_0EEESU_EEEEEENS4_6LayoutISC_NS5_IJNSA_ILi0EEESY_SY_EEEEENS5_IJNS4_10UnderscoreES11_S11_EEEEENS4_13SM90_TMA_LOADENS4_14ComposedLayoutINS4_7SwizzleILi3ELi4ELi3EEENS4_18smem_ptr_flag_bitsILi8EEENSX_INS5_IJSE_NSA_ILi8EEEEEENS5_IJSB_SE_EEEEEEEvNS4_8identityES14_NS15_IS17_S19_NSX_INS5_IJS1A_SE_EEENS5_IJSE_SB_EEEEEEEvS1F_EENS_8epilogue10collective18CollectiveEpilogueINS1L_23Sm100TmaWarpSpecializedILi1ELi1ELi64ELb0ELb0EEEJSG_NS5_IJNSX_ISE_SB_EENSX_ISF_SB_EEEEESH_SJ_SH_SJ_NS1L_6fusion15FusionCallbacksIS1P_NS1T_17LinearCombinationISH_fSH_fLNS_15FloatRoundStyleE2EEESG_S1S_JEEENS4_5SM1004TMEM4LOAD26SM100_TMEM_LOAD_32dp32b64xES14_NS15_INS16_ILi2ELi4ELi3EEES19_NSX_INS5_IJS1A_SF_EEENS5_IJSF_SB_EEEEEEENS4_39AutoVectorizingCopyWithAssumedAlignmentILi128EEENS4_14SM90_TMA_STOREES27_S29_S29_EEEvvEEEEvNT_6ParamsE,(.L_x_140 - _ZN7cutlass13device_kernelINS_4gemm6kernel13GemmUniversalIN4cute5tupleIJiiiiEEENS1_10collective13CollectiveMmaINS1_35MainloopSm100TmaUmmaWarpSpecializedILi8ELi2ELi4ENS5_IJNS4_1CILi1EEESB_SB_EEEEENS5_IJNSA_ILi128EEENSA_ILi64EEESE_EEENS_12float_e5m2_tENS5_IJSB_llEEESH_NS5_IJlSB_lEEENS4_8TiledMMAINS4_8MMA_AtomIJNS4_10MMA_TraitsINS4_19SM100_MMA_F8F6F4_SSEJSH_SH_fSE_SF_NS4_17integral_constantINS4_4UMMA5MajorELSQ_1EEENSO_ISQ_LSQ_0EEENSO_INSP_7ScaleInELST_0EEESU_EEEEEENS4_6LayoutISC_NS5_IJNSA_ILi0EEESY_SY_EEEEENS5_IJNS4_10UnderscoreES11_S11_EEEEENS4_13SM90_TMA_LOADENS4_14ComposedLayoutINS4_7SwizzleILi3ELi4ELi3EEENS4_18smem_ptr_flag_bitsILi8EEENSX_INS5_IJSE_NSA_ILi8EEEEEENS5_IJSB_SE_EEEEEEEvNS4_8identityES14_NS15_IS17_S19_NSX_INS5_IJS1A_SE_EEENS5_IJSE_SB_EEEEEEEvS1F_EENS_8epilogue10collective18CollectiveEpilogueINS1L_23Sm100TmaWarpSpecializedILi1ELi1ELi64ELb0ELb0EEEJSG_NS5_IJNSX_ISE_SB_EENSX_ISF_SB_EEEEESH_SJ_SH_SJ_NS1L_6fusion15FusionCallbacksIS1P_NS1T_17LinearCombinationISH_fSH_fLNS_15FloatRoundStyleE2EEESG_S1S_JEEENS4_5SM1004TMEM4LOAD26SM100_TMEM_LOAD_32dp32b64xES14_NS15_INS16_ILi2ELi4ELi3EEES19_NSX_INS5_IJS1A_SF_EEENS5_IJSF_SB_EEEEEEENS4_39AutoVectorizingCopyWithAssumedAlignmentILi128EEENS4_14SM90_TMA_STOREES27_S29_S29_EEEvvEEEEvNT_6ParamsE)
        .other          _ZN7cutlass13device_kernelINS_4gemm6kernel13GemmUniversalIN4cute5tupleIJiiiiEEENS1_10collective13CollectiveMmaINS1_35MainloopSm100TmaUmmaWarpSpecializedILi8ELi2ELi4ENS5_IJNS4_1CILi1EEESB_SB_EEEEENS5_IJNSA_ILi128EEENSA_ILi64EEESE_EEENS_12float_e5m2_tENS5_IJSB_llEEESH_NS5_IJlSB_lEEENS4_8TiledMMAINS4_8MMA_AtomIJNS4_10MMA_TraitsINS4_19SM100_MMA_F8F6F4_SSEJSH_SH_fSE_SF_NS4_17integral_constantINS4_4UMMA5MajorELSQ_1EEENSO_ISQ_LSQ_0EEENSO_INSP_7ScaleInELST_0EEESU_EEEEEENS4_6LayoutISC_NS5_IJNSA_ILi0EEESY_SY_EEEEENS5_IJNS4_10UnderscoreES11_S11_EEEEENS4_13SM90_TMA_LOADENS4_14ComposedLayoutINS4_7SwizzleILi3ELi4ELi3EEENS4_18smem_ptr_flag_bitsILi8EEENSX_INS5_IJSE_NSA_ILi8EEEEEENS5_IJSB_SE_EEEEEEEvNS4_8identityES14_NS15_IS17_S19_NSX_INS5_IJS1A_SE_EEENS5_IJSE_SB_EEEEEEEvS1F_EENS_8epilogue10collective18CollectiveEpilogueINS1L_23Sm100TmaWarpSpecializedILi1ELi1ELi64ELb0ELb0EEEJSG_NS5_IJNSX_ISE_SB_EENSX_ISF_SB_EEEEESH_SJ_SH_SJ_NS1L_6fusion15FusionCallbacksIS1P_NS1T_17LinearCombinationISH_fSH_fLNS_15FloatRoundStyleE2EEESG_S1S_JEEENS4_5SM1004TMEM4LOAD26SM100_TMEM_LOAD_32dp32b64xES14_NS15_INS16_ILi2ELi4ELi3EEES19_NSX_INS5_IJS1A_SF_EEENS5_IJSF_SB_EEEEEEENS4_39AutoVectorizingCopyWithAssumedAlignmentILi128EEENS4_14SM90_TMA_STOREES27_S29_S29_EEEvvEEEEvNT_6ParamsE,@"STO_CUDA_ENTRY STV_DEFAULT"
_ZN7cutlass13device_kernelINS_4gemm6kernel13GemmUniversalIN4cute5tupleIJiiiiEEENS1_10collective13CollectiveMmaINS1_35MainloopSm100TmaUmmaWarpSpecializedILi8ELi2ELi4ENS5_IJNS4_1CILi1EEESB_SB_EEEEENS5_IJNSA_ILi128EEENSA_ILi64EEESE_EEENS_12float_e5m2_tENS5_IJSB_llEEESH_NS5_IJlSB_lEEENS4_8TiledMMAINS4_8MMA_AtomIJNS4_10MMA_TraitsINS4_19SM100_MMA_F8F6F4_SSEJSH_SH_fSE_SF_NS4_17integral_constantINS4_4UMMA5MajorELSQ_1EEENSO_ISQ_LSQ_0EEENSO_INSP_7ScaleInELST_0EEESU_EEEEEENS4_6LayoutISC_NS5_IJNSA_ILi0EEESY_SY_EEEEENS5_IJNS4_10UnderscoreES11_S11_EEEEENS4_13SM90_TMA_LOADENS4_14ComposedLayoutINS4_7SwizzleILi3ELi4ELi3EEENS4_18smem_ptr_flag_bitsILi8EEENSX_INS5_IJSE_NSA_ILi8EEEEEENS5_IJSB_SE_EEEEEEEvNS4_8identityES14_NS15_IS17_S19_NSX_INS5_IJS1A_SE_EEENS5_IJSE_SB_EEEEEEEvS1F_EENS_8epilogue10collective18CollectiveEpilogueINS1L_23Sm100TmaWarpSpecializedILi1ELi1ELi64ELb0ELb0EEEJSG_NS5_IJNSX_ISE_SB_EENSX_ISF_SB_EEEEESH_SJ_SH_SJ_NS1L_6fusion15FusionCallbacksIS1P_NS1T_17LinearCombinationISH_fSH_fLNS_15FloatRoundStyleE2EEESG_S1S_JEEENS4_5SM1004TMEM4LOAD26SM100_TMEM_LOAD_32dp32b64xES14_NS15_INS16_ILi2ELi4ELi3EEES19_NSX_INS5_IJS1A_SF_EEENS5_IJSF_SB_EEEEEEENS4_39AutoVectorizingCopyWithAssumedAlignmentILi128EEENS4_14SM90_TMA_STOREES27_S29_S29_EEEvvEEEEvNT_6ParamsE:
[----:B------:R-:W1:Y:S01]  /*0000*/  LDC R1, c[0x0][0x37c] ;  /* 0x0000df00ff017b82 */ /* 0x000e620000000800 */
[----:B------:R-:W2:Y:S01]  /*0010*/  S2R R166, SR_TID.X ;  /* 0x0000000000a67919 */ /* 0x000ea20000002100 */
[----:B------:R-:W3:Y:S01]  /*0020*/  LDCU.64 UR4, c[0x0][0x890] ;  /* 0x00011200ff0477ac */ /* 0x000ee20008000a00 */
[----:B------:R-:W-:Y:S02]  /*0030*/  PRMT R164, RZ, 0x7610, R164 ;  /* 0x00007610ffa47816 */ /* 0x000fe400000000a4 */
[----:B------:R-:W-:Y:S01]  /*0040*/  ELECT P5, URZ, PT ;  /* 0x0000000000ff782f */ /* 0x000fe200038a0000 */
[----:B------:R-:W4:Y:S01]  /*0050*/  LDCU.64 UR40, c[0x0][0x358] ;  /* 0x00006b00ff2877ac */ /* 0x000f220008000a00 */
[----:B---3--:R-:W-:-:S04]  /*0060*/  UISETP.NE.U32.AND UP0, UPT, UR4, URZ, UPT ;  /* 0x000000ff0400728c */ /* 0x008fc8000bf05070 */
[----:B------:R-:W-:Y:S01]  /*0070*/  UISETP.NE.AND.EX UP0, UPT, UR5, URZ, UPT, UP0 ;  /* 0x000000ff0500728c */ /* 0x000fe2000bf05300 */
[----:B--2---:R-:W-:-:S05]  /*0080*/  SHF.R.U32.HI R169, RZ, 0x5, R166 ;  /* 0x00000005ffa97819 */ /* 0x004fca00000116a6 */
[----:B------:R-:W2:Y:S02]  /*0090*/  SHFL.IDX PT, R0, R169, RZ, 0x1f ;  /* 0x00001fffa9007589 */ /* 0x000ea400000e0000 */
[----:B--2---:R-:W-:Y:S01]  /*00a0*/  R2UR UR8, R0 ;  /* 0x00000000000872ca */ /* 0x004fe200000e0000 */
[----:B-1--4-:R-:W-:-:S14]  /*00b0*/  BRA.U UP0, `(.L_x_0) ;  /* 0x00000001002c7547 */ /* 0x012fdc000b800000 */
[----:B------:R-:W1:Y:S02]  /*00c0*/  LDCU.64 UR6, c[0x0][0x888] ;  /* 0x00011100ff0677ac */ /* 0x000e640008000a00 */
[----:B-1----:R-:W-:-:S04]  /*00d0*/  UISETP.NE.U32.AND UP0, UPT, UR6, URZ, UPT ;  /* 0x000000ff0600728c */ /* 0x002fc8000bf05070 */
[----:B------:R-:W-:-:S09]  /*00e0*/  UISETP.NE.AND.EX UP0, UPT, UR7, URZ, UPT, UP0 ;  /* 0x000000ff0700728c */ /* 0x000fd2000bf05300 */
[----:B------:R-:W-:Y:S05]  /*00f0*/  BRA.U !UP0, `(.L_x_1) ;  /* 0x0000000108107547 */ /* 0x000fea000b800000 */
[----:B------:R-:W1:Y:S02]  /*0100*/  LDC.64 R2, c[0x0][0x888] ;  /* 0x00022200ff027b82 */ /* 0x000e640000000a00 */
[----:B-1----:R1:W5:Y:S01]  /*0110*/  LDG.E R81, desc[UR40][R2.64] ;  /* 0x0000002802517981 */ /* 0x002362000c1e1900 */
[----:B------:R-:W-:Y:S01]  /*0120*/  HFMA2 R164, -RZ, RZ, 0, 5.9604644775390625e-08 ;  /* 0x00000001ffa47431 */ /* 0x000fe200000001ff */
[----:B------:R-:W-:Y:S05]  /*0130*/  BRA `(.L_x_0) ;  /* 0x00000000000c7947 */ /* 0x000fea0003800000 */
.L_x_1:
[----:B------:R-:W1:Y:S01]  /*0140*/  LDCU UR6, c[0x0][0x880] ;  /* 0x00011000ff0677ac */ /* 0x000e620008000800 */
[----:B------:R-:W-:Y:S01]  /*0150*/  HFMA2 R164, -RZ, RZ, 0, 5.9604644775390625e-08 ;  /* 0x00000001ffa47431 */ /* 0x000fe200000001ff */
[----:B-1----:R-:W-:-:S07]  /*0160*/  MOV R81, UR6 ;  /* 0x0000000600517c02 */ /* 0x002fce0008000f00 */
.L_x_0:
[----:B------:R-:W2:Y:S02]  /*0170*/  LDCU.64 UR6, c[0x0][0x8b0] ;  /* 0x00011600ff0677ac */ /* 0x000ea40008000a00 */
[----:B--2---:R-:W-:-:S04]  /*0180*/  UISETP.NE.U32.AND UP0, UPT, UR6, URZ, UPT ;  /* 0x000000ff0600728c */ /* 0x004fc8000bf05070 */
[----:B------:R-:W-:-:S09]  /*0190*/  UISETP.NE.AND.EX UP0, UPT, UR7, URZ, UPT, UP0 ;  /* 0x000000ff0700728c */ /* 0x000fd2000bf05300 */
[----:B------:R-:W-:Y:S05]  /*01a0*/  BRA.U UP0, `(.L_x_2) ;  /* 0x0000000100247547 */ /* 0x000fea000b800000 */
[----:B------:R-:W2:Y:S02]  /*01b0*/  LDCU.64 UR6, c[0x0][0x8a8] ;  /* 0x00011500ff0677ac */ /* 0x000ea40008000a00 */
[----:B--2---:R-:W-:-:S04]  /*01c0*/  UISETP.NE.U32.AND UP0, UPT, UR6, URZ, UPT ;  /* 0x000000ff0600728c */ /* 0x004fc8000bf05070 */
[----:B------:R-:W-:-:S09]  /*01d0*/  UISETP.NE.AND.EX UP0, UPT, UR7, URZ, UPT, UP0 ;  /* 0x000000ff0700728c */ /* 0x000fd2000bf05300 */
[----:B------:R-:W-:Y:S05]  /*01e0*/  BRA.U !UP0, `(.L_x_3) ;  /* 0x00000001080c7547 */ /* 0x000fea000b800000 */
[----:B------:R-:W2:Y:S02]  /*01f0*/  LDC.64 R78, c[0x0][0x8a8] ;  /* 0x00022a00ff4e7b82 */ /* 0x000ea40000000a00 */
[----:B--2---:R2:W5:Y:S01]  /*0200*/  LDG.E R78, desc[UR40][R78.64] ;  /* 0x000000284e4e7981 */ /* 0x004562000c1e1900 */
[----:B------:R-:W-:Y:S05]  /*0210*/  BRA `(.L_x_2) ;  /* 0x0000000000087947 */ /* 0x000fea0003800000 */
.L_x_3:
[----:B------:R-:W2:Y:S02]  /*0220*/  LDCU UR6, c[0x0][0x8a0] ;  /* 0x00011400ff0677ac */ /* 0x000ea40008000800 */
[----:B--2---:R-:W-:Y:S02]  /*0230*/  MOV R78, UR6 ;  /* 0x00000006004e7c02 */ /* 0x004fe40008000f00 */
.L_x_2:
[----:B------:R-:W-:Y:S01]  /*0240*/  IMAD.U32 R0, RZ, RZ, UR8 ;  /* 0x00000008ff007e24 */ /* 0x000fe2000f8e00ff */
[----:B------:R-:W-:Y:S04]  /*0250*/  BSSY.RECONVERGENT B0, `(.L_x_4) ;  /* 0x000000c000007945 */ /* 0x000fe80003800200 */
[C---:B------:R-:W-:Y:S02]  /*0260*/  ISETP.NE.OR P1, PT, R0.reuse, 0x1, !P5 ;  /* 0x000000010000780c */ /* 0x040fe40006f25670 */
[----:B------:R-:W-:-:S11]  /*0270*/  ISETP.NE.OR P0, PT, R0, 0x3, !P5 ;  /* 0x000000030000780c */ /* 0x000fd60006f05670 */
[----:B------:R-:W-:Y:S05]  /*0280*/  @P1 BRA `(.L_x_5) ;  /* 0x0000000000201947 */ /* 0x000fea0003800000 */
[----:B------:R-:W3:Y:S02]  /*0290*/  LDCU.64 UR6, c[0x0][0x348] ;  /* 0x00006900ff0677ac */ /* 0x000ee40008000a00 */
[----:B---3--:R-:W-:Y:S02]  /*02a0*/  UIADD3 UR10, UP1, UPT, UR6, 0x80, URZ ;  /* 0x00000080060a7890 */ /* 0x008fe4000ff3e0ff */
[----:B------:R-:W-:Y:S02]  /*02b0*/  UIADD3 UR6, UP0, UPT, UR6, 0x180, URZ ;  /* 0x0000018006067890 */ /* 0x000fe4000ff1e0ff */
[----:B------:R-:W-:Y:S02]  /*02c0*/  UIADD3.X UR11, UPT, UPT, URZ, UR7, URZ, UP1, !UPT ;  /* 0x00000007ff0b7290 */ /* 0x000fe40008ffe4ff */
[----:B------:R-:W-:-:S07]  /*02d0*/  UIADD3.X UR7, UPT, UPT, URZ, UR7, URZ, UP0, !UPT ;  /* 0x00000007ff077290 */ /* 0x000fce00087fe4ff */
[----:B------:R3:W-:Y:S02]  /*02e0*/  UTMACCTL.PF [UR10] ;  /* 0x000000000a0079b9 */ /* 0x0007e40008040000 */
[----:B------:R3:W-:Y:S02]  /*02f0*/  UTMACCTL.PF [UR6] ;  /* 0x00000000060079b9 */ /* 0x0007e40008040000 */
[----:B---3--:R-:W-:Y:S01]  /*0300*/  NOP ;  /* 0x0000000000007918 */ /* 0x008fe20000000000 */
.L_x_5:
[----:B------:R-:W-:Y:S05]  /*0310*/  BSYNC.RECONVERGENT B0 ;  /* 0x0000000000007941 */ /* 0x000fea0003800200 */
.L_x_4:
[----:B------:R-:W-:Y:S04]  /*0320*/  BSSY.RECONVERGENT B0, `(.L_x_6) ;  /* 0x000000a000007945 */ /* 0x000fe80003800200 */
        /* <DEDUP_REMOVED lines=9> */
.L_x_7:
[----:B------:R-:W-:Y:S05]  /*03c0*/  BSYNC.RECONVERGENT B0 ;  /* 0x0000000000007941 */ /* 0x000fea0003800200 */
.L_x_6:
[----:B------:R-:W3:Y:S01]  /*03d0*/  LDCU.64 UR6, c[0x0][0x888] ;  /* 0x00011100ff0677ac */ /* 0x000ee20008000a00 */
[----:B------:R-:W-:Y:S02]  /*03e0*/  UISETP.EQ.U32.AND UP1, UPT, UR4, URZ, UPT ;  /* 0x000000ff0400728c */ /* 0x000fe4000bf22070 */
[----:B------:R-:W-:Y:S02]  /*03f0*/  UPLOP3.LUT UP2, UPT, UPT, UPT, UPT, 0x80, 0x8 ;  /* 0x000000000008789c */ /* 0x000fe40003f4f070 */
[----:B---3--:R-:W-:-:S04]  /*0400*/  UISETP.NE.U32.AND UP0, UPT, UR6, URZ, UPT ;  /* 0x000000ff0600728c */ /* 0x008fc8000bf05070 */
[----:B------:R-:W-:-:S04]  /*0410*/  UISETP.NE.AND.EX UP0, UPT, UR7, URZ, UPT, UP0 ;  /* 0x000000ff0700728c */ /* 0x000fc8000bf05300 */
[----:B------:R-:W-:-:S04]  /*0420*/  UISETP.EQ.OR.EX UP3, UPT, UR5, URZ, !UP0, UP1 ;  /* 0x000000ff0500728c */ /* 0x000fc8000c762710 */
[----:B------:R-:W-:-:S05]  /*0430*/  UP2UR UR44, UPR, URZ, 0x8 ;  /* 0x00000008ff2c7883 */ /* 0x000fca0008000000 */
[----:B------:R-:W-:Y:S07]  /*0440*/  BRA.U !UP3, `(.L_x_8) ;  /* 0x000000010b207547 */ /* 0x000fee000b800000 */
[----:B------:R-:W-:Y:S01]  /*0450*/  UISETP.NE.U32.AND UP2, UPT, UR4, URZ, UPT ;  /* 0x000000ff0400728c */ /* 0x000fe2000bf45070 */
[----:B-----5:R-:W-:Y:S01]  /*0460*/  FSETP.NEU.AND P0, PT, R81, RZ, PT ;  /* 0x000000ff5100720b */ /* 0x020fe20003f0d000 */
[----:B------:R-:W-:Y:S02]  /*0470*/  USEL UR4, URZ, 0xffffffff, UP0 ;  /* 0xffffffffff047887 */ /* 0x000fe40008000000 */
[----:B------:R-:W-:-:S10]  /*0480*/  UISETP.NE.AND.EX UP2, UPT, UR5, URZ, UPT, UP2 ;  /* 0x000000ff0500728c */ /* 0x000fd4000bf45320 */
[----:B------:R-:W-:Y:S01]  /*0490*/  VOTEU.ANY UP1, P0 ;  /* 0x0000000000ff7886 */ /* 0x000fe20000020100 */
[----:B------:R-:W-:-:S04]  /*04a0*/  @!UP2 USEL UR4, URZ, 0xffffffff, UP1 ;  /* 0xffffffffff04a887 */ /* 0x000fc80008800000 */
[----:B------:R-:W-:-:S04]  /*04b0*/  ULOP3.LUT UR4, UR4, 0x1, URZ, 0xc0, !UPT ;  /* 0x0000000104047892 */ /* 0x000fc8000f8ec0ff */
[----:B------:R-:W-:-:S11]  /*04c0*/  UISETP.NE.U32.AND UP2, UPT, UR4, 0x1, UPT ;  /* 0x000000010400788c */ /* 0x000fd6000bf45070 */
.L_x_8:
[----:B-1----:R-:W1:Y:S01]  /*04d0*/  SHFL.IDX PT, R2, R169, RZ, 0x1f ;  /* 0x00001fffa9027589 */ /* 0x002e6200000e0000 */
[----:B------:R-:W-:-:S04]  /*04e0*/  UISETP.NE.AND UP1, UPT, UR8, 0x2, UPT ;  /* 0x000000020800788c */ /* 0x000fc8000bf25270 */
[----:B------:R-:W-:Y:S01]  /*04f0*/  USEL UR13, URZ, 0x1, UP1 ;  /* 0x00000001ff0d7887 */ /* 0x000fe20008800000 */
[----:B-1----:R-:W-:-:S13]  /*0500*/  ISETP.NE.AND P0, PT, R2, RZ, PT ;  /* 0x000000ff0200720c */ /* 0x002fda0003f05270 */
[----:B------:R-:W-:Y:S05]  /*0510*/  @P0 BRA `(.L_x_9) ;  /* 0x0000000000680947 */ /* 0x000fea0003800000 */
[----:B------:R-:W1:Y:S01]  /*0520*/  S2UR UR5, SR_CgaCtaId ;  /* 0x00000000000579c3 */ /* 0x000e620000008800 */
[----:B------:R-:W-:Y:S01]  /*0530*/  UMOV UR6, 0x400 ;  /* 0x0000040000067882 */ /* 0x000fe20000000000 */
[----:B------:R-:W-:Y:S01]  /*0540*/  UMOV UR4, 0x1 ;  /* 0x0000000100047882 */ /* 0x000fe20000000000 */
[----:B------:R-:W-:Y:S01]  /*0550*/  ELECT P0, URZ, PT ;  /* 0x0000000000ff782f */ /* 0x000fe20003800000 */
[----:B-1----:R-:W-:Y:S02]  /*0560*/  ULEA UR5, UR5, UR6, 0x18 ;  /* 0x0000000605057291 */ /* 0x002fe4000f8ec0ff */
[----:B------:R-:W-:-:S04]  /*0570*/  UIADD3 UR6, UPT, UPT, -UR4, 0x100000, URZ ;  /* 0x0010000004067890 */ /* 0x000fc8000fffe1ff */
[----:B------:R-:W-:Y:S02]  /*0580*/  USHF.L.U32 UR7, UR6, 0xb, URZ ;  /* 0x0000000b06077899 */ /* 0x000fe400080006ff */
[----:B------:R-:W-:Y:S01]  /*0590*/  USHF.L.U32 UR6, UR6, 0x1, URZ ;  /* 0x0000000106067899 */ /* 0x000fe200080006ff */
[----:B------:R-:W1:Y:S11]  /*05a0*/  FENCE.VIEW.ASYNC.S ;  /* 0x00000000000073c6 */ /* 0x000e760000000000 */
[----:B-1----:R1:W3:Y:S01]  /*05b0*/  SYNCS.EXCH.64 URZ, [UR5], UR6 ;  /* 0x0000000605ff75b2 */ /* 0x0022e20008000100 */
[----:B------:R1:W4:Y:S01]  /*05c0*/  SYNCS.EXCH.64 URZ, [UR5+0x40], UR6 ;  /* 0x0000400605ff75b2 */ /* 0x0003220008000100 */
[----:B------:R1:W1:Y:S01]  /*05d0*/  SYNCS.EXCH.64 URZ, [UR5+0x8], UR6 ;  /* 0x0000080605ff75b2 */ /* 0x0002620008000100 */
        /* <DEDUP_REMOVED lines=13> */
[----:B------:R-:W-:Y:S01]  /*06b0*/  NOP ;  /* 0x0000000000007918 */ /* 0x000fe20000000000 */
.L_x_9:
[----:B------:R-:W2:Y:S01]  /*06c0*/  SHFL.IDX PT, R2, R169, RZ, 0x1f ;  /* 0x00001fffa9027589 */ /* 0x000ea200000e0000 */
[----:B------:R-:W-:Y:S01]  /*06d0*/  NOP ;  /* 0x0000000000007918 */ /* 0x000fe20000000000 */
[----:B--2---:R-:W-:-:S13]  /*06e0*/  ISETP.NE.AND P0, PT, R2, 0x1, PT ;  /* 0x000000010200780c */ /* 0x004fda0003f05270 */
[----:B------:R-:W-:Y:S05]  /*06f0*/  @P0 BRA `(.L_x_10) ;  /* 0x0000000000400947 */ /* 0x000fea0003800000 */
[----:B-1----:R-:W1:Y:S01]  /*0700*/  S2UR UR6, SR_CgaCtaId ;  /* 0x00000000000679c3 */ /* 0x002e620000008800 */
[----:B------:R-:W-:Y:S01]  /*0710*/  UMOV UR7, 0x400 ;  /* 0x0000040000077882 */ /* 0x000fe20000000000 */
[----:B------:R-:W-:Y:S01]  /*0720*/  UMOV UR5, 0x20 ;  /* 0x0000002000057882 */ /* 0x000fe20000000000 */
[----:B------:R-:W-:Y:S01]  /*0730*/  UMOV UR4, 0x80 ;  /* 0x0000008000047882 */ /* 0x000fe20000000000 */
[----:B------:R-:W-:-:S04]  /*0740*/  UIADD3 UR10, UPT, UPT, -UR5, 0x100000, URZ ;  /* 0x00100000050a7890 */ /* 0x000fc8000fffe1ff */
[----:B------:R-:W-:Y:S02]  /*0750*/  USHF.L.U32 UR11, UR10, 0xb, URZ ;  /* 0x0000000b0a0b7899 */ /* 0x000fe400080006ff */
[----:B------:R-:W-:Y:S02]  /*0760*/  USHF.L.U32 UR10, UR10, 0x1, URZ ;  /* 0x000000010a0a7899 */ /* 0x000fe400080006ff */
[----:B------:R-:W-:-:S04]  /*0770*/  UIADD3 UR4, UPT, UPT, -UR4, 0x100000, URZ ;  /* 0x0010000004047890 */ /* 0x000fc8000fffe1ff */
[----:B------:R-:W-:Y:S02]  /*0780*/  USHF.L.U32 UR5, UR4, 0xb, URZ ;  /* 0x0000000b04057899 */ /* 0x000fe400080006ff */
[----:B------:R-:W-:Y:S01]  /*0790*/  USHF.L.U32 UR4, UR4, 0x1, URZ ;  /* 0x0000000104047899 */ /* 0x000fe200080006ff */
[----:B------:R-:W-:Y:S01]  /*07a0*/  ELECT P0, URZ, PT ;  /* 0x0000000000ff782f */ /* 0x000fe20003800000 */
[----:B-1----:R-:W-:Y:S01]  /*07b0*/  ULEA UR6, UR6, UR7, 0x18 ;  /* 0x0000000706067291 */ /* 0x002fe2000f8ec0ff */
[----:B------:R-:W1:Y:S11]  /*07c0*/  FENCE.VIEW.ASYNC.S ;  /* 0x00000000000073c6 */ /* 0x000e760000000000 */
[----:B-1----:R2:W1:Y:S01]  /*07d0*/  SYNCS.EXCH.64 URZ, [UR6+0x80], UR10 ;  /* 0x0000800a06ff75b2 */ /* 0x0024620008000100 */
[----:B------:R2:W1:Y:S02]  /*07e0*/  SYNCS.EXCH.64 URZ, [UR6+0x88], UR4 ;  /* 0x0000880406ff75b2 */ /* 0x0004640008000100 */
[----:B--2---:R-:W-:Y:S01]  /*07f0*/  NOP ;  /* 0x0000000000007918 */ /* 0x004fe20000000000 */
.L_x_10:
[----:B------:R-:W2:Y:S01]  /*0800*/  SHFL.IDX PT, R2, R169, RZ, 0x1f ;  /* 0x00001fffa9027589 */ /* 0x000ea200000e0000 */
[----:B------:R-:W-:Y:S01]  /*0810*/  NOP ;  /* 0x0000000000007918 */ /* 0x000fe20000000000 */
[----:B--2---:R-:W-:-:S13]  /*0820*/  ISETP.NE.AND P0, PT, R2, 0x3, PT ;  /* 0x000000030200780c */ /* 0x004fda0003f05270 */
[----:B------:R-:W-:Y:S05]  /*0830*/  @P0 BRA `(.L_x_11) ;  /* 0x0000000000300947 */ /* 0x000fea0003800000 */
[----:B-1----:R-:W1:Y:S01]  /*0840*/  S2UR UR5, SR_CgaCtaId ;  /* 0x00000000000579c3 */ /* 0x002e620000008800 */
        /* <DEDUP_REMOVED lines=8> */
[----:B-1----:R2:W1:Y:S01]  /*08d0*/  SYNCS.EXCH.64 URZ, [UR5+0x90], UR6 ;  /* 0x0000900605ff75b2 */ /* 0x0024620008000100 */
[----:B------:R2:W1:Y:S02]  /*08e0*/  SYNCS.EXCH.64 URZ, [UR5+0x98], UR6 ;  /* 0x0000980605ff75b2 */ /* 0x0004640008000100 */
[----:B--2---:R-:W-:Y:S01]  /*08f0*/  NOP ;  /* 0x0000000000007918 */ /* 0x004fe20000000000 */
.L_x_11:
[----:B------:R-:W2:Y:S01]  /*0900*/  SHFL.IDX PT, R2, R169, RZ, 0x1f ;  /* 0x00001fffa9027589 */ /* 0x000ea200000e0000 */
[----:B------:R-:W-:Y:S01]  /*0910*/  NOP ;  /* 0x0000000000007918 */ /* 0x000fe20000000000 */
[----:B--2---:R-:W-:-:S13]  /*0920*/  ISETP.NE.AND P0, PT, R2, 0x4, PT ;  /* 0x000000040200780c */ /* 0x004fda0003f05270 */
[----:B------:R-:W-:Y:S05]  /*0930*/  @P0 BRA `(.L_x_12) ;  /* 0x00000000004c0947 */ /* 0x000fea0003800000 */
[----:B-1----:R-:W1:Y:S01]  /*0940*/  S2UR UR5, SR_CgaCtaId ;  /* 0x00000000000579c3 */ /* 0x002e620000008800 */
[----:B------:R-:W-:Y:S01]  /*0950*/  UMOV UR7, 0x100 ;  /* 0x0000010000077882 */ /* 0x000fe20000000000 */
[----:B------:R-:W-:Y:S01]  /*0960*/  UMOV UR6, 0x400 ;  /* 0x0000040000067882 */ /* 0x000fe20000000000 */
[----:B------:R-:W-:Y:S01]  /*0970*/  USEL UR7, UR7, 0xe0, UP2 ;  /* 0x000000e007077887 */ /* 0x000fe20009000000 */
[----:B------:R-:W-:Y:S01]  /*0980*/  UMOV UR4, 0x1 ;  /* 0x0000000100047882 */ /* 0x000fe20000000000 */
[----:B------:R-:W-:Y:S01]  /*0990*/  ELECT P0, URZ, PT ;  /* 0x0000000000ff782f */ /* 0x000fe20003800000 */
[----:B------:R-:W-:-:S04]  /*09a0*/  UIADD3 UR10, UPT, UPT, -UR4, 0x100000, URZ ;  /* 0x00100000040a7890 */ /* 0x000fc8000fffe1ff */
[----:B------:R-:W-:Y:S02]  /*09b0*/  USHF.L.U32 UR11, UR10, 0xb, URZ ;  /* 0x0000000b0a0b7899 */ /* 0x000fe400080006ff */
[----:B------:R-:W-:Y:S02]  /*09c0*/  USHF.L.U32 UR10, UR10, 0x1, URZ ;  /* 0x000000010a0a7899 */ /* 0x000fe400080006ff */
[----:B-1----:R-:W-:Y:S02]  /*09d0*/  ULEA UR5, UR5, UR6, 0x18 ;  /* 0x0000000605057291 */ /* 0x002fe4000f8ec0ff */
[----:B------:R-:W-:-:S04]  /*09e0*/  UIADD3 UR6, UPT, UPT, -UR7, 0x100000, URZ ;  /* 0x0010000007067890 */ /* 0x000fc8000fffe1ff */
[----:B------:R-:W-:Y:S02]  /*09f0*/  USHF.L.U32 UR7, UR6, 0xb, URZ ;  /* 0x0000000b06077899 */ /* 0x000fe400080006ff */
[----:B------:R-:W-:Y:S01]  /*0a00*/  USHF.L.U32 UR6, UR6, 0x1, URZ ;  /* 0x0000000106067899 */ /* 0x000fe200080006ff */
[----:B------:R-:W1:Y:S03]  /*0a10*/  FENCE.VIEW.ASYNC.S ;  /* 0x00000000000073c6 */ /* 0x000e660000000000 */
[----:B-1----:R2:W1:Y:S08]  /*0a20*/  SYNCS.EXCH.64 URZ, [UR5+0xa0], UR10 ;  /* 0x0000a00a05ff75b2 */ /* 0x0024700008000100 */
[----:B------:R2:W1:Y:S01]  /*0a30*/  SYNCS.EXCH.64 URZ, [UR5+0xb0], UR6 ;  /* 0x0000b00605ff75b2 */ /* 0x0004620008000100 */
[----:B------:R2:W1:Y:S01]  /*0a40*/  SYNCS.EXCH.64 URZ, [UR5+0xa8], UR10 ;  /* 0x0000a80a05ff75b2 */ /* 0x0004620008000100 */
[----:B------:R2:W1:Y:S02]  /*0a50*/  SYNCS.EXCH.64 URZ, [UR5+0xb8], UR6 ;  /* 0x0000b80605ff75b2 */ /* 0x0004640008000100 */
[----:B--2---:R-:W-:Y:S01]  /*0a60*/  NOP ;  /* 0x0000000000007918 */ /* 0x004fe20000000000 */
.L_x_12:
        /* <DEDUP_REMOVED lines=18> */
[----:B------:R2:W1:Y:S01]  /*0b90*/  SYNCS.EXCH.64 URZ, [UR6+0xe0], UR4 ;  /* 0x0000e00406ff75b2 */ /* 0x0004620008000100 */
[----:B------:R2:W1:Y:S01]  /*0ba0*/  SYNCS.EXCH.64 URZ, [UR6+0xc8], UR10 ;  /* 0x0000c80a06ff75b2 */ /* 0x0004620008000100 */
[----:B------:R2:W1:Y:S01]  /*0bb0*/  SYNCS.EXCH.64 URZ, [UR6+0xe8], UR4 ;  /* 0x0000e80406ff75b2 */ /* 0x0004620008000100 */
[----:B------:R2:W1:Y:S01]  /*0bc0*/  SYNCS.EXCH.64 URZ, [UR6+0xd0], UR10 ;  /* 0x0000d00a06ff75b2 */ /* 0x0004620008000100 */
[----:B------:R2:W1:Y:S01]  /*0bd0*/  SYNCS.EXCH.64 URZ, [UR6+0xf0], UR4 ;  /* 0x0000f00406ff75b2 */ /* 0x0004620008000100 */
[----:B------:R2:W1:Y:S01]  /*0be0*/  SYNCS.EXCH.64 URZ, [UR6+0xd8], UR10 ;  /* 0x0000d80a06ff75b2 */ /* 0x0004620008000100 */
[----:B------:R2:W1:Y:S02]  /*0bf0*/  SYNCS.EXCH.64 URZ, [UR6+0xf8], UR4 ;  /* 0x0000f80406ff75b2 */ /* 0x0004640008000100 */
[----:B--2---:R-:W-:Y:S01]  /*0c00*/  NOP ;  /* 0x0000000000007918 */ /* 0x004fe20000000000 */
.L_x_13:
        /* <DEDUP_REMOVED lines=14> */
[----:B------:R2:W1:Y:S01]  /*0cf0*/  SYNCS.EXCH.64 URZ, [UR5+0x110], UR6 ;  /* 0x0001100605ff75b2 */ /* 0x0004620008000100 */
[----:B------:R2:W1:Y:S01]  /*0d00*/  SYNCS.EXCH.64 URZ, [UR5+0x108], UR6 ;  /* 0x0001080605ff75b2 */ /* 0x0004620008000100 */
[----:B------:R2:W1:Y:S02]  /*0d10*/  SYNCS.EXCH.64 URZ, [UR5+0x118], UR6 ;  /* 0x0001180605ff75b2 */ /* 0x0004640008000100 */
[----:B--2---:R-:W-:Y:S01]  /*0d20*/  NOP ;  /* 0x0000000000007918 */ /* 0x004fe20000000000 */
.L_x_14:
[----:B-1----:R-:W1:Y:S01]  /*0d30*/  S2UR UR5, SR_CTAID.X ;  /* 0x00000000000579c3 */ /* 0x002e620000002500 */
[----:B------:R-:W-:-:S05]  /*0d40*/  CS2R.32 R165, SR_CgaSize ;  /* 0x0000000000a57805 */ /* 0x000fca0000008a00 */
[----:B------:R-:W-:-:S05]  /*0d50*/  IMAD R165, R165, -0xa0, RZ ;  /* 0xffffff60a5a57824 */ /* 0x000fca00078e02ff */
[----:B------:R-:W-:-:S14]  /*0d60*/  R2UR UR7, R165 ;  /* 0x00000000a50772ca */ /* 0x000fdc00000e0000 */
[----:B------:R-:W2:Y:S01]  /*0d70*/  LDCU UR7, c[0x0][UR7+0x2b0] ;  /* 0x00005600070777ac */ /* 0x000ea20008000800 */
[----:B------:R-:W-:Y:S01]  /*0d80*/  NOP ;  /* 0x0000000000007918 */ /* 0x000fe20000000000 */
[----:B------:R-:W-:-:S05]  /*0d90*/  CS2R.32 R165, SR_CgaSize ;  /* 0x0000000000a57805 */ /* 0x000fca0000008a00 */
[----:B------:R-:W-:-:S05]  /*0da0*/  IMAD R165, R165, -0xa0, RZ ;  /* 0xffffff60a5a57824 */ /* 0x000fca00078e02ff */
[----:B------:R-:W-:-:S14]  /*0db0*/  R2UR UR6, R165 ;  /* 0x00000000a50672ca */ /* 0x000fdc00000e0000 */
[----:B------:R-:W3:Y:S01]  /*0dc0*/  LDCU UR6, c[0x0][UR6+0x2b4] ;  /* 0x00005680060677ac */ /* 0x000ee20008000800 */
[----:B------:R-:W4:Y:S08]  /*0dd0*/  S2UR UR4, SR_CTAID.Y ;  /* 0x00000000000479c3 */ /* 0x000f300000002600 */
[----:B------:R-:W3:Y:S01]  /*0de0*/  LDC R9, c[0x0][0xb24] ;  /* 0x0002c900ff097b82 */ /* 0x000ee20000000800 */
[----:B-1----:R-:W-:-:S02]  /*0df0*/  I2FP.F32.U32 R5, UR5 ;  /* 0x0000000500057c45 */ /* 0x002fc40008201000 */
[----:B------:R-:W-:-:S05]  /*0e00*/  CS2R.32 R3, SR_CgaSize ;  /* 0x0000000000037805 */ /* 0x000fca0000008a00 */
[----:B------:R-:W-:-:S06]  /*0e10*/  IMAD R3, R3, -0xa0, RZ ;  /* 0xffffff6003037824 */ /* 0x000fcc00078e02ff */
[----:B------:R-:W1:Y:S01]  /*0e20*/  LDC R3, c[0x0][R3+0x2a0] ;  /* 0x0000a80003037b82 */ /* 0x000e620000000800 */
[----:B------:R-:W-:Y:S01]  /*0e30*/  MOV R165, UR5 ;  /* 0x0000000500a57c02 */ /* 0x000fe20008000f00 */
[----:B--2---:R-:W-:Y:S01]  /*0e40*/  FMUL R5, R5, UR7 ;  /* 0x0000000705057c20 */ /* 0x004fe20008400000 */
[----:B----4-:R-:W-:Y:S02]  /*0e50*/  I2FP.F32.U32 R4, UR4 ;  /* 0x0000000400047c45 */ /* 0x010fe40008201000 */
[----:B------:R-:W-:-:S05]  /*0e60*/  CS2R.32 R2, SR_CgaSize ;  /* 0x0000000000027805 */ /* 0x000fca0000008a00 */
[----:B------:R-:W-:-:S06]  /*0e70*/  IMAD R2, R2, -0xa0, RZ ;  /* 0xffffff6002027824 */ /* 0x000fcc00078e02ff */
[----:B------:R-:W2:Y:S01]  /*0e80*/  LDC R2, c[0x0][R2+0x2a4] ;  /* 0x0000a90002027b82 */ /* 0x000ea20000000800 */
[----:B------:R-:W4:Y:S01]  /*0e90*/  F2I.U32.TRUNC.NTZ R154, R5 ;  /* 0x00000005009a7305 */ /* 0x000f22000020f000 */
[----:B------:R-:W-:Y:S01]  /*0ea0*/  MOV R155, UR4 ;  /* 0x00000004009b7c02 */ /* 0x000fe20008000f00 */
[----:B---3--:R-:W-:-:S05]  /*0eb0*/  FMUL R4, R4, UR6 ;  /* 0x0000000604047c20 */ /* 0x008fca0008400000 */
[----:B------:R-:W-:Y:S01]  /*0ec0*/  BAR.SYNC.DEFER_BLOCKING 0x0 ;  /* 0x0000000000007b1d */ /* 0x000fe20000010000 */
[----:B------:R-:W-:-:S05]  /*0ed0*/  ISETP.GE.AND P0, PT, R9, 0x1, PT ;  /* 0x000000010900780c */ /* 0x000fca0003f06270 */
[----:B------:R-:W3:Y:S02]  /*0ee0*/  F2I.U32.TRUNC.NTZ R143, R4 ;  /* 0x00000004008f7305 */ /* 0x000ee4000020f000 */
[----:B------:R-:W2:Y:S01]  /*0ef0*/  S2UR UR36, SR_CTAID.Z ;  /* 0x00000000002479c3 */ /* 0x000ea20000002700 */
[----:B----4-:R-:W-:-:S05]  /*0f00*/  IADD3 R154, PT, PT, -R154, RZ, RZ ;  /* 0x000000ff9a9a7210 */ /* 0x010fca0007ffe1ff */
[----:B-1----:R-:W-:Y:S01]  /*0f10*/  IMAD R154, R3, R154, UR5 ;  /* 0x00000005039a7e24 */ /* 0x002fe2000f8e029a */
[----:B---3--:R-:W-:-:S05]  /*0f20*/  IADD3 R143, PT, PT, -R143, RZ, RZ ;  /* 0x000000ff8f8f7210 */ /* 0x008fca0007ffe1ff */
[----:B--2---:R-:W-:Y:S01]  /*0f30*/  IMAD R143, R2, R143, UR4 ;  /* 0x00000004028f7e24 */ /* 0x004fe2000f8e028f */
[----:B------:R-:W-:Y:S06]  /*0f40*/  @!P0 BRA `(.L_x_15) ;  /* 0x0000000000b88947 */ /* 0x000fec0003800000 */
[----:B------:R-:W1:Y:S01]  /*0f50*/  LDC.64 R4, c[0x0][0xb18] ;  /* 0x0002c600ff047b82 */ /* 0x000e620000000a00 */
[----:B------:R-:W-:-:S07]  /*0f60*/  ISETP.NE.AND P0, PT, R9, 0x1, PT ;  /* 0x000000010900780c */ /* 0x000fce0003f05270 */
[----:B------:R-:W2:Y:S08]  /*0f70*/  LDC R10, c[0x0][0xb0c] ;  /* 0x0002c300ff0a7b82 */ /* 0x000eb00000000800 */
[----:B------:R-:W3:Y:S08]  /*0f80*/  LDC R11, c[0x0][0x370] ;  /* 0x0000dc00ff0b7b82 */ /* 0x000ef00000000800 */
[----:B------:R-:W4:Y:S01]  /*0f90*/  LDC R12, c[0x0][0x374] ;  /* 0x0000dd00ff0c7b82 */ /* 0x000f220000000800 */
[----:B-1----:R-:W-:-:S07]  /*0fa0*/  ISETP.NE.AND P1, PT, R4, 0x1, PT ;  /* 0x000000010400780c */ /* 0x002fce0003f25270 */
[----:B------:R-:W3:Y:S01]  /*0fb0*/  LDC.64 R6, c[0x0][0xb10] ;  /* 0x0002c400ff067b82 */ /* 0x000ee20000000a00 */
[----:B--2---:R-:W-:-:S07]  /*0fc0*/  ISETP.NE.AND P2, PT, R10, 0x1, PT ;  /* 0x000000010a00780c */ /* 0x004fce0003f45270 */
[----:B------:R-:W1:Y:S08]  /*0fd0*/  LDC R8, c[0x0][0xb20] ;  /* 0x0002c800ff087b82 */ /* 0x000e700000000800 */
[----:B------:R-:W2:Y:S01]  /*0fe0*/  LDC.64 R2, c[0x0][0xb28] ;  /* 0x0002ca00ff027b82 */ /* 0x000ea20000000a00 */
[----:B----4-:R-:W-:-:S04]  /*0ff0*/  IMAD.HI.U32 R13, R12, R5, RZ ;  /* 0x000000050c0d7227 */ /* 0x010fc800078e00ff */
[----:B------:R-:W-:-:S04]  /*1000*/  IMAD.HI.U32 R5, R155, R5, RZ ;  /* 0x000000059b057227 */ /* 0x000fc800078e00ff */
[----:B---3--:R-:W-:-:S04]  /*1010*/  IMAD.HI.U32 R14, R11, R6, RZ ;  /* 0x000000060b0e7227 */ /* 0x008fc800078e00ff */
[----:B------:R-:W-:Y:S01]  /*1020*/  IMAD.HI.U32 R16, R165, R6, RZ ;  /* 0x00000006a5107227 */ /* 0x000fe200078e00ff */
[-C--:B------:R-:W-:Y:S02]  /*1030*/  @P2 SHF.R.U32.HI R11, RZ, R7.reuse, R14 ;  /* 0x00000007ff0b2219 */ /* 0x080fe4000001160e */
[-C--:B-1----:R-:W-:Y:S02]  /*1040*/  @P1 SHF.R.U32.HI R12, RZ, R8.reuse, R13 ;  /* 0x00000008ff0c1219 */ /* 0x082fe4000001160d */
[----:B------:R-:W-:Y:S02]  /*1050*/  SHF.R.U32.HI R8, RZ, R8, R5 ;  /* 0x00000008ff087219 */ /* 0x000fe40000011605 */
[----:B------:R-:W-:Y:S02]  /*1060*/  SHF.R.U32.HI R16, RZ, R7, R16 ;  /* 0x00000007ff107219 */ /* 0x000fe40000011610 */
[----:B------:R-:W-:Y:S01]  /*1070*/  SEL R5, R155, R8, !P1 ;  /* 0x000000089b057207 */ /* 0x000fe20004800000 */
[----:B--2---:R-:W-:Y:S01]  /*1080*/  IMAD.HI.U32 R14, R12, R2, RZ ;  /* 0x000000020c0e7227 */ /* 0x004fe200078e00ff */
[----:B------:R-:W-:-:S03]  /*1090*/  SEL R7, R165, R16, !P2 ;  /* 0x00000010a5077207 */ /* 0x000fc60005000000 */
[----:B------:R-:W-:Y:S01]  /*10a0*/  IMAD.HI.U32 R6, R11, R2, RZ ;  /* 0x000000020b067227 */ /* 0x000fe200078e00ff */
[----:B------:R-:W-:-:S04]  /*10b0*/  @P0 SHF.R.U32.HI R12, RZ, R3, R14 ;  /* 0x00000003ff0c0219 */ /* 0x000fc8000001160e */
[----:B------:R-:W-:Y:S01]  /*10c0*/  @P0 SHF.R.U32.HI R11, RZ, R3, R6 ;  /* 0x00000003ff0b0219 */ /* 0x000fe20000011606 */
[----:B------:R-:W-:-:S04]  /*10d0*/  IMAD R12, R12, R9, RZ ;  /* 0x000000090c0c7224 */ /* 0x000fc800078e02ff */
[----:B------:R-:W-:Y:S01]  /*10e0*/  IMAD R6, R11, R9, RZ ;  /* 0x000000090b067224 */ /* 0x000fe200078e02ff */
[----:B------:R-:W-:-:S04]  /*10f0*/  ISETP.GE.AND P1, PT, R5, R12, PT ;  /* 0x0000000c0500720c */ /* 0x000fc80003f26270 */
[----:B------:R-:W-:Y:S01]  /*1100*/  ISETP.GE.OR P1, PT, R7, R6, P1 ;  /* 0x000000060700720c */ /* 0x000fe20000f26670 */
[----:B------:R-:W-:-:S05]  /*1110*/  IMAD.HI.U32 R6, R5, R2, RZ ;  /* 0x0000000205067227 */ /* 0x000fca00078e00ff */
[----:B------:R-:W-:-:S04]  /*1120*/  SHF.R.U32.HI R6, RZ, R3, R6 ;  /* 0x00000003ff067219 */ /* 0x000fc80000011606 */
[----:B------:R-:W-:-:S03]  /*1130*/  SEL R6, R5, R6, !P0 ;  /* 0x0000000605067207 */ /* 0x000fc60004000000 */
[----:B------:R-:W-:Y:S01]  /*1140*/  @!P1 IMAD.HI.U32 R8, R7, R2, RZ ;  /* 0x0000000207089227 */ /* 0x000fe200078e00ff */
[----:B------:R-:W-:-:S04]  /*1150*/  IADD3 R2, PT, PT, -R6, RZ, RZ ;  /* 0x000000ff06027210 */ /* 0x000fc80007ffe1ff */
[----:B------:R-:W-:Y:S01]  /*1160*/  @!P1 SHF.R.U32.HI R8, RZ, R3, R8 ;  /* 0x00000003ff089219 */ /* 0x000fe20000011608 */
[----:B------:R-:W-:-:S03]  /*1170*/  IMAD R2, R9, R2, R5 ;  /* 0x0000000209027224 */ /* 0x000fc600078e0205 */
[----:B------:R-:W-:Y:S02]  /*1180*/  @!P1 SEL R3, R7, R8, !P0 ;  /* 0x0000000807039207 */ /* 0x000fe40004000000 */
[----:B------:R-:W-:-:S03]  /*1190*/  IADD3 R8, PT, PT, -R5, RZ, RZ ;  /* 0x000000ff05087210 */ /* 0x000fc60007ffe1ff */
[--C-:B------:R-:W-:Y:S02]  /*11a0*/  @!P1 IMAD.IADD R6, R6, 0x1, -R3.reuse ;  /* 0x0000000106069824 */ /* 0x100fe400078e0a03 */
[----:B------:R-:W-:Y:S01]  /*11b0*/  @!P1 IMAD R3, R2, R11, R3 ;  /* 0x0000000b02039224 */ /* 0x000fe200078e0203 */
[----:B------:R-:W-:Y:S01]  /*11c0*/  IADD3 R2, PT, PT, -R7, RZ, RZ ;  /* 0x000000ff07027210 */ /* 0x000fe20007ffe1ff */
[----:B------:R-:W-:Y:S02]  /*11d0*/  @!P1 IMAD R5, R6, R9, R7 ;  /* 0x0000000906059224 */ /* 0x000fe400078e0207 */
[----:B------:R-:W-:Y:S02]  /*11e0*/  IMAD R8, R4, R8, R155 ;  /* 0x0000000804087224 */ /* 0x000fe400078e029b */
[----:B------:R-:W-:Y:S02]  /*11f0*/  @!P1 IMAD.MOV.U32 R7, RZ, RZ, R3 ;  /* 0x000000ffff079224 */ /* 0x000fe400078e0003 */
[----:B------:R-:W-:-:S02]  /*1200*/  IMAD R2, R10, R2, R165 ;  /* 0x000000020a027224 */ /* 0x000fc400078e02a5 */
[----:B------:R-:W-:Y:S02]  /*1210*/  IMAD R155, R5, R4, R8 ;  /* 0x00000004059b7224 */ /* 0x000fe400078e0208 */
[----:B------:R-:W-:Y:S02]  /*1220*/  IMAD R165, R7, R10, R2 ;  /* 0x0000000a07a57224 */ /* 0x000fe400078e0202 */
.L_x_15:
[----:B------:R-:W1:Y:S01]  /*1230*/  LDCU UR4, c[0x0][0xb30] ;  /* 0x00016600ff0477ac */ /* 0x000e620008000800 */
[----:B------:R-:W2:Y:S08]  /*1240*/  S2UR UR37, SR_CgaCtaId ;  /* 0x00000000002579c3 */ /* 0x000eb00000008800 */
[----:B------:R-:W3:Y:S01]  /*1250*/  LDC R72, c[0x0][0xb24] ;  /* 0x0002c900ff487b82 */ /* 0x000ee20000000800 */
[----:B-1----:R-:W-:-:S09]  /*1260*/  UISETP.NE.AND UP1, UPT, UR4, 0x1, UPT ;  /* 0x000000010400788c */ /* 0x002fd2000bf25270 */
[----:B--2---:R-:W-:Y:S05]  /*1270*/  BRA.U UP1, `(.L_x_16) ;  /* 0x0000000101407547 */ /* 0x004fea000b800000 */
[----:B------:R-:W1:Y:S08]  /*1280*/  LDC.64 R4, c[0x0][0xb10] ;  /* 0x0002c400ff047b82 */ /* 0x000e700000000a00 */
[----:B------:R-:W2:Y:S08]  /*1290*/  LDC.64 R2, c[0x0][0xb18] ;  /* 0x0002c600ff027b82 */ /* 0x000eb00000000a00 */
[----:B------:R-:W4:Y:S08]  /*12a0*/  LDC R6, c[0x0][0xb20] ;  /* 0x0002c800ff067b82 */ /* 0x000f300000000800 */
[----:B------:R-:W3:Y:S01]  /*12b0*/  LDC R8, c[0x0][0xb0c] ;  /* 0x0002c300ff087b82 */ /* 0x000ee20000000800 */
[----:B-1----:R-:W-:-:S05]  /*12c0*/  IMAD.HI.U32 R4, R165, R4, RZ ;  /* 0x00000004a5047227 */ /* 0x002fca00078e00ff */
[----:B------:R-:W-:Y:S01]  /*12d0*/  SHF.R.U32.HI R4, RZ, R5, R4 ;  /* 0x00000005ff047219 */ /* 0x000fe20000011604 */
[----:B--2---:R-:W-:Y:S01]  /*12e0*/  IMAD.HI.U32 R3, R155, R3, RZ ;  /* 0x000000039b037227 */ /* 0x004fe200078e00ff */
[----:B------:R-:W-:-:S04]  /*12f0*/  ISETP.NE.AND P0, PT, R2, 0x1, PT ;  /* 0x000000010200780c */ /* 0x000fc80003f05270 */
[----:B----4-:R-:W-:-:S04]  /*1300*/  SHF.R.U32.HI R6, RZ, R6, R3 ;  /* 0x00000006ff067219 */ /* 0x010fc80000011603 */
[----:B------:R-:W-:Y:S02]  /*1310*/  SEL R3, R155, R6, !P0 ;  /* 0x000000069b037207 */ /* 0x000fe40004000000 */
[----:B---3--:R-:W-:-:S04]  /*1320*/  ISETP.NE.AND P1, PT, R8, 0x1, PT ;  /* 0x000000010800780c */ /* 0x008fc80003f25270 */
[----:B------:R-:W-:-:S05]  /*1330*/  SEL R4, R165, R4, !P1 ;  /* 0x00000004a5047207 */ /* 0x000fca0004800000 */
[----:B------:R-:W-:Y:S02]  /*1340*/  IMAD.IADD R5, R3, 0x1, -R4 ;  /* 0x0000000103057824 */ /* 0x000fe400078e0a04 */
[----:B------:R-:W-:Y:S02]  /*1350*/  IMAD.IADD R3, R4, 0x1, -R3 ;  /* 0x0000000104037824 */ /* 0x000fe400078e0a03 */
[----:B------:R-:W-:Y:S02]  /*1360*/  IMAD R165, R5, R8, R165 ;  /* 0x0000000805a57224 */ /* 0x000fe400078e02a5 */
[----:B------:R-:W-:-:S07]  /*1370*/  IMAD R155, R3, R2, R155 ;  /* 0x00000002039b7224 */ /* 0x000fce00078e029b */
.L_x_16:
[----:B------:R-:W-:Y:S01]  /*1380*/  BAR.SYNC.DEFER_BLOCKING 0x0 ;  /* 0x0000000000007b1d */ /* 0x000fe20000010000 */
[----:B------:R-:W-:Y:S01]  /*1390*/  UISETP.NE.AND UP1, UPT, UR8, 0x2, UPT ;  /* 0x000000020800788c */ /* 0x000fe2000bf25270 */
[----:B------:R-:W-:Y:S02]  /*13a0*/  ISETP.NE.OR P5, PT, R0, 0x2, !P5 ;  /* 0x000000020000780c */ /* 0x000fe40006fa5670 */
[----:B------:R-:W-:-:S06]  /*13b0*/  LOP3.LUT R2, R166, 0x1f, RZ, 0xc0, !PT ;  /* 0x0000001fa6027812 */ /* 0x000fcc00078ec0ff */
[----:B------:R-:W-:Y:S05]  /*13c0*/  BRA.U UP1, `(.L_x_17) ;  /* 0x0000001101ec7547 */ /* 0x000fea000b800000 */
[----:B------:R-:W1:Y:S01]  /*13d0*/  LDCU UR13, c[0x0][0x38c] ;  /* 0x00007180ff0d77ac */ /* 0x000e620008000800 */
[----:B------:R-:W2:Y:S01]  /*13e0*/  LDC R9, c[0x0][0x370] ;  /* 0x0000dc00ff097b82 */ /* 0x000ea20000000800 */
[----:B------:R-:W-:Y:S01]  /*13f0*/  PLOP3.LUT P1, PT, PT, PT, UP2, 0x80, 0x8 ;  /* 0x000000000008781c */ /* 0x000fe20003f2f028 */
[----:B------:R-:W-:Y:S01]  /*1400*/  IMAD.MOV.U32 R15, RZ, RZ, 0x1 ;  /* 0x00000001ff0f7424 */ /* 0x000fe200078e00ff */
[----:B------:R-:W-:Y:S01]  /*1410*/  ISETP.EQ.OR P4, PT, R2, RZ, P5 ;  /* 0x000000ff0200720c */ /* 0x000fe20002f82670 */
[----:B------:R-:W-:Y:S01]  /*1420*/  IMAD.MOV.U32 R14, RZ, RZ, RZ ;  /* 0x000000ffff0e7224 */ /* 0x000fe200078e00ff */
[----:B------:R-:W-:Y:S02]  /*1430*/  PLOP3.LUT P1, PT, P1, PT, PT, 0x8, 0x80 ;  /* 0x000000000080781c */ /* 0x000fe40000f2e170 */
[----:B------:R-:W-:Y:S01]  /*1440*/  CS2R R12, SRZ ;  /* 0x00000000000c7805 */ /* 0x000fe2000001ff00 */
[----:B------:R-:W-:Y:S01]  /*1450*/  IMAD.MOV.U32 R10, RZ, RZ, 0x1 ;  /* 0x00000001ff0a7424 */ /* 0x000fe200078e00ff */
[----:B------:R-:W4:Y:S01]  /*1460*/  LDC R0, c[0x0][0x374] ;  /* 0x0000dd00ff007b82 */ /* 0x000f220000000800 */
[----:B------:R-:W2:Y:S01]  /*1470*/  LDCU.64 UR22, c[0x0][0x348] ;  /* 0x00006900ff1677ac */ /* 0x000ea20008000a00 */
[----:B------:R-:W-:Y:S01]  /*1480*/  UMOV UR6, URZ ;  /* 0x000000ff00067c82 */ /* 0x000fe20008000000 */
[----:B-1----:R-:W-:-:S04]  /*1490*/  UIADD3 UR5, UPT, UPT, UR13, 0x7f, URZ ;  /* 0x0000007f0d057890 */ /* 0x002fc8000fffe0ff */
[----:B------:R-:W-:-:S04]  /*14a0*/  USHF.R.S32.HI UR4, URZ, 0x1f, UR5 ;  /* 0x0000001fff047899 */ /* 0x000fc80008011405 */
[----:B------:R-:W-:-:S04]  /*14b0*/  ULEA.HI UR4, UR4, UR5, URZ, 0x7 ;  /* 0x0000000504047291 */ /* 0x000fc8000f8f38ff */
[----:B------:R-:W-:Y:S02]  /*14c0*/  USHF.R.S32.HI UR15, URZ, 0x7, UR4 ;  /* 0x00000007ff0f7899 */ /* 0x000fe40008011404 */
[----:B------:R-:W-:Y:S02]  /*14d0*/  UIADD3 UR4, UPT, UPT, UR13, -0x1, URZ ;  /* 0xffffffff0d047890 */ /* 0x000fe4000fffe0ff */
[----:B------:R-:W-:Y:S02]  /*14e0*/  UISETP.LT.U32.AND UP0, UPT, UR15, 0x8, UPT ;  /* 0x000000080f00788c */ /* 0x000fe4000bf01070 */
[----:B------:R-:W-:Y:S02]  /*14f0*/  UISETP.GE.U32.AND UP1, UPT, UR4, -0xff, UPT ;  /* 0xffffff010400788c */ /* 0x000fe4000bf26070 */
[----:B------:R-:W-:Y:S02]  /*1500*/  USEL UR14, UR15, 0x8, UP0 ;  /* 0x000000080f0e7887 */ /* 0x000fe40008000000 */
[----:B------:R-:W-:-:S02]  /*1510*/  UIADD3 UR13, UPT, UPT, UR13, 0xfe, URZ ;  /* 0x000000fe0d0d7890 */ /* 0x000fc4000fffe0ff */
[----:B------:R-:W-:Y:S02]  /*1520*/  UIADD3 UR5, UPT, UPT, UR14, -0x1, URZ ;  /* 0xffffffff0e057890 */ /* 0x000fe4000fffe0ff */
[----:B------:R-:W-:-:S03]  /*1530*/  UIADD3 UR7, UPT, UPT, UR15, -UR14, URZ ;  /* 0x8000000e0f077290 */ /* 0x000fc6000fffe0ff */
[----:B------:R-:W-:-:S04]  /*1540*/  @UP1 UIADD3 UR5, UPT, UPT, UR14, URZ, URZ ;  /* 0x000000ff0e051290 */ /* 0x000fc8000fffe0ff */
[----:B--2---:R-:W-:-:S12]  /*1550*/  UIADD3 UR5, UPT, UPT, UR5, 0x1, URZ ;  /* 0x0000000105057890 */ /* 0x004fd8000fffe0ff */
.L_x_35:
[----:B------:R-:W-:Y:S01]  /*1560*/  UISETP.NE.AND UP0, UPT, UR37, URZ, UPT ;  /* 0x000000ff2500728c */ /* 0x000fe2000bf05270 */
[----:B------:R-:W1:Y:S08]  /*1570*/  S2UR UR37, SR_CgaCtaId ;  /* 0x00000000002579c3 */ /* 0x000e700000008800 */
[----:B------:R-:W-:Y:S05]  /*1580*/  BRA.U UP0, `(.L_x_18) ;  /* 0x0000000100347547 */ /* 0x000fea000b800000 */
[----:B------:R-:W2:Y:S01]  /*1590*/  S2R R2, SR_CgaCtaId ;  /* 0x0000000000027919 */ /* 0x000ea20000008800 */
[----:B------:R-:W-:-:S04]  /*15a0*/  MOV R3, 0x400 ;  /* 0x0000040000037802 */ /* 0x000fc80000000f00 */
[----:B--2---:R-:W-:Y:S02]  /*15b0*/  LEA R3, R2, R3, 0x18 ;  /* 0x0000000302037211 */ /* 0x004fe400078ec0ff */
[----:B------:R-:W-:-:S03]  /*15c0*/  SHF.L.U32 R2, R10, 0x1f, RZ ;  /* 0x0000001f0a027819 */ /* 0x000fc600000006ff */
[----:B------:R-:W-:-:S04]  /*15d0*/  IMAD R3, R12, 0x8, R3 ;  /* 0x000000080c037824 */ /* 0x000fc800078e0203 */
[----:B------:R-:W2:Y:S02]  /*15e0*/  SYNCS.PHASECHK.TRANS64.TRYWAIT P0, [R3+URZ+0x110], R2 ;  /* 0x00011002030075a7 */ /* 0x000ea400080011ff */
[----:B--2---:R-:W-:Y:S05]  /*15f0*/  @!P0 BRA `(.L_x_19) ;  /* 0x00000054007c8947 */ /* 0x004fea0003800000 */
.L_x_99:
[----:B------:R-:W-:Y:S01]  /*1600*/  VIADD R12, R12, 0x1 ;  /* 0x000000010c0c7836 */ /* 0x000fe20000000000 */
[----:B------:R2:W-:Y:S04]  /*1610*/  SYNCS.ARRIVE.TRANS64.A1T0 RZ, [R3+URZ+0x100], RZ ;  /* 0x000100ff03ff79a7 */ /* 0x0005e800081000ff */
[----:B------:R-:W-:-:S04]  /*1620*/  ISETP.NE.AND P0, PT, R12, 0x2, PT ;  /* 0x000000020c00780c */ /* 0x000fc80003f05270 */
[----:B------:R-:W-:Y:S02]  /*1630*/  SEL R12, R12, RZ, P0 ;  /* 0x000000ff0c0c7207 */ /* 0x000fe40000000000 */
[----:B--2---:R-:W-:-:S04]  /*1640*/  SEL R3, RZ, 0x1, P0 ;  /* 0x00000001ff037807 */ /* 0x004fc80000000000 */
[----:B------:R-:W-:-:S07]  /*1650*/  LOP3.LUT R10, R10, R3, RZ, 0x3c, !PT ;  /* 0x000000030a0a7212 */ /* 0x000fce00078e3cff */
.L_x_18:
[----:B------:R-:W-:Y:S01]  /*1660*/  UMOV UR4, 0x400 ;  /* 0x0000040000047882 */ /* 0x000fe20000000000 */
[----:B------:R-:W-:Y:S01]  /*1670*/  SHF.L.U32 R2, R15, 0x1f, RZ ;  /* 0x0000001f0f027819 */ /* 0x000fe200000006ff */
[----:B-1----:R-:W-:Y:S01]  /*1680*/  ULEA UR4, UR37, UR4, 0x18 ;  /* 0x0000000425047291 */ /* 0x002fe2000f8ec0ff */
[----:B------:R-:W-:Y:S01]  /*1690*/  R2UR UR34, R165 ;  /* 0x00000000a52272ca */ /* 0x000fe200000e0000 */
[----:B------:R-:W-:Y:S01]  /*16a0*/  UISETP.GE.U32.AND UP0, UPT, UR13, 0xff, UPT ;  /* 0x000000ff0d00788c */ /* 0x000fe2000bf06070 */
[----:B------:R-:W-:Y:S01]  /*16b0*/  R2UR UR11, R155 ;  /* 0x000000009b0b72ca */ /* 0x000fe200000e0000 */
[----:B------:R-:W-:Y:S01]  /*16c0*/  ULEA UR8, UR6, UR4, 0x3 ;  /* 0x0000000406087291 */ /* 0x000fe2000f8e18ff */
[----:B------:R-:W-:-:S08]  /*16d0*/  UMOV UR24, URZ ;  /* 0x000000ff00187c82 */ /* 0x000fd00008000000 */
[----:B------:R1:W2:Y:S01]  /*16e0*/  SYNCS.PHASECHK.TRANS64.TRYWAIT P0, [UR8+0x40], R2 ;  /* 0x00004002ff0075a7 */ /* 0x0002a20008001108 */
[----:B------:R-:W-:Y:S02]  /*16f0*/  USHF.L.U32 UR34, UR34, 0x7, URZ ;  /* 0x0000000722227899 */ /* 0x000fe400080006ff */
[----:B------:R-:W-:Y:S01]  /*1700*/  USHF.L.U32 UR11, UR11, 0x6, URZ ;  /* 0x000000060b0b7899 */ /* 0x000fe200080006ff */
[----:B------:R-:W-:Y:S11]  /*1710*/  BRA.U !UP0, `(.L_x_20) ;  /* 0x0000000108a87547 */ /* 0x000ff6000b800000 */
[----:B------:R-:W-:Y:S01]  /*1720*/  UMOV UR16, URZ ;  /* 0x000000ff00107c82 */ /* 0x000fe20008000000 */
[----:B------:R-:W-:-:S05]  /*1730*/  UMOV UR17, UR6 ;  /* 0x0000000600117c82 */ /* 0x000fca0008000000 */
.L_x_25:
[----:B-1----:R-:W-:Y:S01]  /*1740*/  ULEA UR33, UR17, UR4, 0x3 ;  /* 0x0000000411217291 */ /* 0x002fe2000f8e18ff */
[----:B--2---:R-:W-:Y:S01]  /*1750*/  @!P5 MOV R3, 0x6000 ;  /* 0x000060000003d802 */ /* 0x004fe20000000f00 */
[----:B--2---:R-:W-:Y:S10]  /*1760*/  @P0 BRA `(.L_x_21) ;  /* 0x00000000000c0947 */ /* 0x004ff40003800000 */
[----:B------:R-:W-:-:S04]  /*1770*/  SHF.L.U32 R5, R15, 0x1f, RZ ;  /* 0x0000001f0f057819 */ /* 0x000fc800000006ff */
[----:B------:R-:W2:Y:S02]  /*1780*/  SYNCS.PHASECHK.TRANS64.TRYWAIT P0, [UR33+0x40], R5 ;  /* 0x00004005ff0075a7 */ /* 0x000ea40008001121 */
[----:B--2---:R-:W-:Y:S05]  /*1790*/  @!P0 BRA `(.L_x_22) ;  /* 0x0000005400288947 */ /* 0x004fea0003800000 */
.L_x_21:
[----:B------:R2:W-:Y:S01]  /*17a0*/  @!P5 SYNCS.ARRIVE.TRANS64 RZ, [UR33], R3 ;  /* 0x00000003ffffd9a7 */ /* 0x0005e20008000021 */
[----:B------:R-:W-:Y:S04]  /*17b0*/  BSSY.RECONVERGENT B0, `(.L_x_23) ;  /* 0x0000003000007945 */ /* 0x000fe80003800200 */
[----:B------:R-:W-:Y:S05]  /*17c0*/  @P4 BRA `(.L_x_24) ;  /* 0x0000000000044947 */ /* 0x000fea0003800000 */
[----:B------:R-:W-:Y:S05]  /*17d0*/  BPT.TRAP 0x1 ;  /* 0x000000040000795c */ /* 0x000fea0000300000 */
.L_x_24:
[----:B------:R-:W-:Y:S05]  /*17e0*/  BSYNC.RECONVERGENT B0 ;  /* 0x0000000000007941 */ /* 0x000fea0003800200 */
.L_x_23:
[----:B------:R-:W-:Y:S02]  /*17f0*/  UIADD3 UR6, UPT, UPT, UR17, 0x1, URZ ;  /* 0x0000000111067890 */ /* 0x000fe4000fffe0ff */
[----:B------:R-:W-:Y:S02]  /*1800*/  ULEA UR32, UR17, UR4, 0xe ;  /* 0x0000000411207291 */ /* 0x000fe4000f8e70ff */
[----:B------:R-:W-:Y:S02]  /*1810*/  UISETP.NE.AND UP0, UPT, UR6, 0x8, UPT ;  /* 0x000000080600788c */ /* 0x000fe4000bf05270 */
[----:B------:R-:W-:Y:S02]  /*1820*/  UIADD3 UR26, UP1, UPT, UR22, 0x80, URZ ;  /* 0x00000080161a7890 */ /* 0x000fe4000ff3e0ff */
[----:B------:R-:W-:Y:S02]  /*1830*/  USEL UR9, URZ, 0x1, UP0 ;  /* 0x00000001ff097887 */ /* 0x000fe40008000000 */
[----:B------:R-:W-:-:S02]  /*1840*/  USEL UR6, UR6, URZ, UP0 ;  /* 0x000000ff06067287 */ /* 0x000fc40008000000 */
[----:B------:R-:W-:Y:S02]  /*1850*/  UIADD3 UR20, UP0, UPT, UR22, 0x180, URZ ;  /* 0x0000018016147890 */ /* 0x000fe4000ff1e0ff */
[----:B------:R-:W-:Y:S01]  /*1860*/  ULEA UR8, UR6, UR4, 0x3 ;  /* 0x0000000406087291 */ /* 0x000fe2000f8e18ff */
[----:B------:R-:W-:Y:S01]  /*1870*/  LOP3.LUT R15, R15, UR9, RZ, 0x3c, !PT ;  /* 0x000000090f0f7c12 */ /* 0x000fe2000f8e3cff */
[----:B------:R-:W-:Y:S02]  /*1880*/  USHF.L.U32 UR35, UR16, 0x7, URZ ;  /* 0x0000000710237899 */ /* 0x000fe400080006ff */
[----:B------:R-:W-:Y:S01]  /*1890*/  UIADD3.X UR27, UPT, UPT, URZ, UR23, URZ, UP1, !UPT ;  /* 0x00000017ff1b7290 */ /* 0x000fe20008ffe4ff */
[----:B-1----:R-:W-:Y:S01]  /*18a0*/  SHF.L.U32 R2, R15, 0x1f, RZ ;  /* 0x0000001f0f027819 */ /* 0x002fe200000006ff */
[----:B------:R-:W-:Y:S02]  /*18b0*/  UIADD3 UR32, UPT, UPT, UR32, 0x4400, URZ ;  /* 0x0000440020207890 */ /* 0x000fe4000fffe0ff */
[----:B------:R-:W-:Y:S01]  /*18c0*/  UIADD3.X UR21, UPT, UPT, URZ, UR23, URZ, UP0, !UPT ;  /* 0x00000017ff157290 */ /* 0x000fe200087fe4ff */
[----:B------:R1:W1:Y:S01]  /*18d0*/  SYNCS.PHASECHK.TRANS64.TRYWAIT P0, [UR8+0x40], R2 ;  /* 0x00004002ff0075a7 */ /* 0x0002620008001108 */
[----:B------:R-:W-:Y:S01]  /*18e0*/  ULEA UR8, UR17, UR4, 0xd ;  /* 0x0000000411087291 */ /* 0x000fe2000f8e68ff */
[----:B------:R-:W-:Y:S01]  /*18f0*/  UMOV UR18, 0x0 ;  /* 0x0000000000127882 */ /* 0x000fe20000000000 */
[----:B------:R-:W-:-:S02]  /*1900*/  UMOV UR19, 0x10000000 ;  /* 0x1000000000137882 */ /* 0x000fc40000000000 */
[----:B------:R-:W-:Y:S01]  /*1910*/  UIADD3 UR8, UPT, UPT, UR8, 0x24400, URZ ;  /* 0x0002440008087890 */ /* 0x000fe2000fffe0ff */
[----:B------:R1:W-:Y:S01]  /*1920*/  UTMALDG.3D [UR32], [UR26], desc[UR18] ;  /* 0x000012201a0075b4 */ /* 0x0003e20008011000 */
[----:B------:R-:W-:Y:S01]  /*1930*/  UMOV UR12, UR36 ;  /* 0x00000024000c7c82 */ /* 0x000fe20008000000 */
[----:B------:R-:W-:Y:S01]  /*1940*/  UMOV UR9, UR33 ;  /* 0x0000002100097c82 */ /* 0x000fe20008000000 */
[----:B------:R-:W-:Y:S01]  /*1950*/  UMOV UR10, UR35 ;  /* 0x00000023000a7c82 */ /* 0x000fe20008000000 */
[----:B------:R-:W-:Y:S01]  /*1960*/  UIADD3 UR16, UPT, UPT, UR16, 0x1, URZ ;  /* 0x0000000110107890 */ /* 0x000fe2000fffe0ff */
[----:B------:R-:W-:Y:S01]  /*1970*/  UMOV UR24, UR5 ;  /* 0x0000000500187c82 */ /* 0x000fe20008000000 */
[----:B------:R-:W-:Y:S02]  /*1980*/  UMOV UR17, UR6 ;  /* 0x0000000600117c82 */ /* 0x000fe40008000000 */
[----:B------:R1:W-:Y:S01]  /*1990*/  UTMALDG.3D [UR8], [UR20], desc[UR18] ;  /* 0x00001208140075b4 */ /* 0x0003e20008011000 */
[----:B------:R-:W-:-:S09]  /*19a0*/  UISETP.NE.AND UP0, UPT, UR16, UR5, UPT ;  /* 0x000000051000728c */ /* 0x000fd2000bf05270 */
[----:B------:R-:W-:Y:S05]  /*19b0*/  BRA.U UP0, `(.L_x_25) ;  /* 0xfffffffd00607547 */ /* 0x000fea000b83ffff */
.L_x_20:
[----:B-1----:R-:W-:Y:S01]  /*19c0*/  ULEA UR8, UR6, UR4, 0x3 ;  /* 0x0000000406087291 */ /* 0x002fe2000f8e18ff */
[----:B------:R-:W-:Y:S01]  /*19d0*/  SHF.L.U32 R2, R15, 0x1f, RZ ;  /* 0x0000001f0f027819 */ /* 0x000fe200000006ff */
[----:B------:R-:W-:Y:S01]  /*19e0*/  @!P1 SYNCS.ARRIVE.TRANS64.A1T0 RZ, [UR4+0x98], RZ ;  /* 0x000098ffffff99a7 */ /* 0x000fe20008100004 */
[----:B------:R-:W-:-:S06]  /*19f0*/  UISETP.GT.AND UP0, UPT, UR15, UR14, UPT ;  /* 0x0000000e0f00728c */ /* 0x000fcc000bf04270 */
[----:B--2---:R1:W2:Y:S03]  /*1a00*/  SYNCS.PHASECHK.TRANS64.TRYWAIT P0, [UR8+0x40], R2 ;  /* 0x00004002ff0075a7 */ /* 0x0042a60008001108 */
[----:B------:R-:W-:Y:S05]  /*1a10*/  BRA.U !UP0, `(.L_x_26) ;  /* 0x0000000108ac7547 */ /* 0x000fea000b800000 */
[----:B------:R-:W-:Y:S01]  /*1a20*/  UIADD3 UR21, UPT, UPT, UR7, UR24, URZ ;  /* 0x0000001807157290 */ /* 0x000fe2000fffe0ff */
[----:B------:R-:W-:-:S11]  /*1a30*/  UMOV UR25, UR6 ;  /* 0x0000000600197c82 */ /* 0x000fd60008000000 */
.L_x_31:
[----:B-1----:R-:W-:Y:S01]  /*1a40*/  ULEA UR17, UR25, UR4, 0x3 ;  /* 0x0000000419117291 */ /* 0x002fe2000f8e18ff */
[----:B--2---:R-:W-:Y:S01]  /*1a50*/  @!P5 MOV R3, 0x6000 ;  /* 0x000060000003d802 */ /* 0x004fe20000000f00 */
[----:B--2---:R-:W-:Y:S10]  /*1a60*/  @P0 BRA `(.L_x_27) ;  /* 0x00000000000c0947 */ /* 0x004ff40003800000 */
[----:B------:R-:W-:-:S04]  /*1a70*/  SHF.L.U32 R5, R15, 0x1f, RZ ;  /* 0x0000001f0f057819 */ /* 0x000fc800000006ff */
[----:B------:R-:W2:Y:S02]  /*1a80*/  SYNCS.PHASECHK.TRANS64.TRYWAIT P0, [UR17+0x40], R5 ;  /* 0x00004005ff0075a7 */ /* 0x000ea40008001111 */
[----:B--2---:R-:W-:Y:S05]  /*1a90*/  @!P0 BRA `(.L_x_28) ;  /* 0x0000005000808947 */ /* 0x004fea0003800000 */
.L_x_27:
[----:B------:R2:W-:Y:S01]  /*1aa0*/  @!P5 SYNCS.ARRIVE.TRANS64 RZ, [UR17], R3 ;  /* 0x00000003ffffd9a7 */ /* 0x0005e20008000011 */
[----:B------:R-:W-:Y:S04]  /*1ab0*/  BSSY.RECONVERGENT B0, `(.L_x_29) ;  /* 0x0000003000007945 */ /* 0x000fe80003800200 */
[----:B------:R-:W-:Y:S05]  /*1ac0*/  @P4 BRA `(.L_x_30) ;  /* 0x0000000000044947 */ /* 0x000fea0003800000 */
[----:B------:R-:W-:Y:S05]  /*1ad0*/  BPT.TRAP 0x1 ;  /* 0x000000040000795c */ /* 0x000fea0000300000 */
.L_x_30:
[----:B------:R-:W-:Y:S05]  /*1ae0*/  BSYNC.RECONVERGENT B0 ;  /* 0x0000000000007941 */ /* 0x000fea0003800200 */
.L_x_29:
        /* <DEDUP_REMOVED lines=10> */
[----:B------:R-:W-:Y:S01]  /*1b90*/  UIADD3 UR16, UPT, UPT, UR16, 0x4400, URZ ;  /* 0x0000440010107890 */ /* 0x000fe2000fffe0ff */
[----:B-1----:R-:W-:Y:S01]  /*1ba0*/  SHF.L.U32 R2, R15, 0x1f, RZ ;  /* 0x0000001f0f027819 */ /* 0x002fe200000006ff */
[----:B------:R-:W-:Y:S02]  /*1bb0*/  UIADD3.X UR31, UPT, UPT, URZ, UR23, URZ, UP1, !UPT ;  /* 0x00000017ff1f7290 */ /* 0x000fe40008ffe4ff */
[----:B------:R-:W-:Y:S01]  /*1bc0*/  UIADD3.X UR29, UPT, UPT, URZ, UR23, URZ, UP0, !UPT ;  /* 0x00000017ff1d7290 */ /* 0x000fe200087fe4ff */
[----:B------:R1:W1:Y:S01]  /*1bd0*/  SYNCS.PHASECHK.TRANS64.TRYWAIT P0, [UR8+0x40], R2 ;  /* 0x00004002ff0075a7 */ /* 0x0002620008001108 */
[----:B------:R-:W-:Y:S01]  /*1be0*/  ULEA UR8, UR25, UR4, 0xd ;  /* 0x0000000419087291 */ /* 0x000fe2000f8e68ff */
[----:B------:R-:W-:Y:S01]  /*1bf0*/  UMOV UR26, 0x0 ;  /* 0x00000000001a7882 */ /* 0x000fe20000000000 */
[----:B------:R-:W-:-:S02]  /*1c00*/  UMOV UR27, 0x10000000 ;  /* 0x10000000001b7882 */ /* 0x000fc40000000000 */
[----:B------:R-:W-:Y:S01]  /*1c10*/  UIADD3 UR8, UPT, UPT, UR8, 0x24400, URZ ;  /* 0x0002440008087890 */ /* 0x000fe2000fffe0ff */
[----:B------:R-:W-:Y:S01]  /*1c20*/  UMOV UR18, UR34 ;  /* 0x0000002200127c82 */ /* 0x000fe20008000000 */
[----:B------:R-:W-:Y:S01]  /*1c30*/  UMOV UR20, UR36 ;  /* 0x0000002400147c82 */ /* 0x000fe20008000000 */
[----:B------:R-:W-:Y:S01]  /*1c40*/  UMOV UR12, UR36 ;  /* 0x00000024000c7c82 */ /* 0x000fe20008000000 */
[----:B------:R-:W-:Y:S01]  /*1c50*/  UMOV UR9, UR17 ;  /* 0x0000001100097c82 */ /* 0x000fe20008000000 */
[----:B------:R-:W-:Y:S01]  /*1c60*/  UMOV UR10, UR19 ;  /* 0x00000013000a7c82 */ /* 0x000fe20008000000 */
[----:B------:R1:W-:Y:S01]  /*1c70*/  UTMALDG.3D [UR16], [UR30], desc[UR26] ;  /* 0x00001a101e0075b4 */ /* 0x0003e20008011000 */
[----:B------:R-:W-:Y:S01]  /*1c80*/  UIADD3 UR24, UPT, UPT, UR24, 0x1, URZ ;  /* 0x0000000118187890 */ /* 0x000fe2000fffe0ff */
[----:B------:R-:W-:-:S03]  /*1c90*/  UMOV UR25, UR6 ;  /* 0x0000000600197c82 */ /* 0x000fc60008000000 */
[----:B------:R-:W-:Y:S01]  /*1ca0*/  UISETP.NE.AND UP0, UPT, UR24, UR21, UPT ;  /* 0x000000151800728c */ /* 0x000fe2000bf05270 */
[----:B------:R1:W-:Y:S08]  /*1cb0*/  UTMALDG.3D [UR8], [UR28], desc[UR26] ;  /* 0x00001a081c0075b4 */ /* 0x0003f00008011000 */
[----:B------:R-:W-:Y:S05]  /*1cc0*/  BRA.U UP0, `(.L_x_31) ;  /* 0xfffffffd005c7547 */ /* 0x000fea000b83ffff */
.L_x_26:
[C---:B-1----:R-:W-:Y:S01]  /*1cd0*/  LEA R2, R14.reuse, UR4, 0x3 ;  /* 0x000000040e027c11 */ /* 0x042fe2000f8e18ff */
[----:B------:R-:W-:Y:S01]  /*1ce0*/  NOP ;  /* 0x0000000000007918 */ /* 0x000fe20000000000 */
[----:B--2---:R-:W-:Y:S02]  /*1cf0*/  SHF.L.U32 R3, R13, 0x1f, RZ ;  /* 0x0000001f0d037819 */ /* 0x004fe400000006ff */
[----:B------:R-:W-:Y:S02]  /*1d00*/  LEA R4, R14, UR4, 0x4 ;  /* 0x000000040e047c11 */ /* 0x000fe4000f8e20ff */
[----:B------:R-:W1:Y:S02]  /*1d10*/  SYNCS.PHASECHK.TRANS64.TRYWAIT P0, [R2+URZ+0xa0], R3 ;  /* 0x0000a003020075a7 */ /* 0x000e6400080011ff */
[----:B-1----:R-:W-:Y:S05]  /*1d20*/  @!P0 BRA `(.L_x_32) ;  /* 0x0000004c00f48947 */ /* 0x002fea0003800000 */
.L_x_102:
[----:B------:R-:W2:Y:S01]  /*1d30*/  LDS.128 R4, [R4+0x130] ;  /* 0x0001300004047984 */ /* 0x000ea20000000c00 */
[----:B---3--:R-:W-:Y:S01]  /*1d40*/  ISETP.GE.AND P0, PT, R72, 0x1, PT ;  /* 0x000000014800780c */ /* 0x008fe20003f06270 */
[----:B-1----:R-:W-:Y:S01]  /*1d50*/  VIADD R2, R2, 0xb0 ;  /* 0x000000b002027836 */ /* 0x002fe20000000000 */
[----:B------:R-:W-:Y:S01]  /*1d60*/  @!PT LDS RZ, [RZ] ;  /* 0x00000000fffff984 */ /* 0x000fe20000000800 */
[----:B------:R-:W-:Y:S01]  /*1d70*/  @!PT LDS RZ, [RZ] ;  /* 0x00000000fffff984 */ /* 0x000fe20000000800 */
[----:B------:R-:W-:Y:S01]  /*1d80*/  @!PT LDS RZ, [RZ] ;  /* 0x00000000fffff984 */ /* 0x000fe20000000800 */
[----:B------:R-:W-:Y:S01]  /*1d90*/  @!PT LDS RZ, [RZ] ;  /* 0x00000000fffff984 */ /* 0x000fe20000000800 */
[----:B------:R1:W-:Y:S06]  /*1da0*/  MEMBAR.ALL.CTA ;  /* 0x0000000000007992 */ /* 0x0003ec0000008000 */
[----:B-1----:R-:W1:Y:S01]  /*1db0*/  FENCE.VIEW.ASYNC.S ;  /* 0x00000000000073c6 */ /* 0x002e620000000000 */
[----:B------:R-:W-:-:S04]  /*1dc0*/  PRMT R2, RZ, 0x654, R2 ;  /* 0x00000654ff027816 */ /* 0x000fc80000000002 */
[----:B-1----:R1:W-:Y:S01]  /*1dd0*/  SYNCS.ARRIVE.TRANS64.RED.A1T0 RZ, [R2+URZ], RZ ;  /* 0x000000ff02ff79a7 */ /* 0x0023e200081004ff */
[----:B--2---:R-:W-:-:S13]  /*1de0*/  LOP3.LUT P2, RZ, R6, 0x1, RZ, 0xc0, !PT ;  /* 0x0000000106ff7812 */ /* 0x004fda000784c0ff */
[----:B------:R-:W-:Y:S01]  /*1df0*/  @P2 SHF.R.U32.HI R3, RZ, 0x10, R5 ;  /* 0x00000010ff032819 */ /* 0x000fe20000011605 */
[----:B------:R-:W-:Y:S01]  /*1e00*/  VOTEU.ANY UP0, P2 ;  /* 0x0000000000ff7886 */ /* 0x000fe20001000100 */
[----:B------:R-:W-:Y:S02]  /*1e10*/  @P2 MOV R11, R4 ;  /* 0x00000004000b2202 */ /* 0x000fe40000000f00 */
[----:B------:R-:W-:Y:S02]  /*1e20*/  @P2 R2UR.BROADCAST UR8, R3 ;  /* 0x00000000030822ca */ /* 0x000fe400008e0000 */
[----:B------:R-:W-:-:S11]  /*1e30*/  @P2 LOP3.LUT R8, R5, 0xffff, RZ, 0xc0, !PT ;  /* 0x0000ffff05082812 */ /* 0x000fd600078ec0ff */
[----:B------:R-:W-:Y:S01]  /*1e40*/  @UP0 UMOV UR36, UR8 ;  /* 0x0000000800240c82 */ /* 0x000fe20008000000 */
[----:B-1----:R-:W-:Y:S05]  /*1e50*/  @!P0 BRA `(.L_x_33) ;  /* 0x0000000000b88947 */ /* 0x002fea0003800000 */
[----:B------:R-:W4:Y:S01]  /*1e60*/  LDC.64 R4, c[0x0][0xb18] ;  /* 0x0002c600ff047b82 */ /* 0x000f220000000a00 */
[----:B------:R-:W-:-:S07]  /*1e70*/  ISETP.NE.AND P3, PT, R72, 0x1, PT ;  /* 0x000000014800780c */ /* 0x000fce0003f65270 */
[----:B------:R-:W1:Y:S08]  /*1e80*/  LDC.64 R6, c[0x0][0xb10] ;  /* 0x0002c400ff067b82 */ /* 0x000e700000000a00 */
[----:B------:R-:W2:Y:S08]  /*1e90*/  LDC R16, c[0x0][0xb20] ;  /* 0x0002c800ff107b82 */ /* 0x000eb00000000800 */
[----:B------:R-:W3:Y:S01]  /*1ea0*/  LDC R18, c[0x0][0xb0c] ;  /* 0x0002c300ff127b82 */ /* 0x000ee20000000800 */
[----:B----4-:R-:W-:Y:S01]  /*1eb0*/  IMAD.HI.U32 R17, R0, R5, RZ ;  /* 0x0000000500117227 */ /* 0x010fe200078e00ff */
[----:B------:R-:W-:-:S03]  /*1ec0*/  ISETP.NE.AND P0, PT, R4, 0x1, PT ;  /* 0x000000010400780c */ /* 0x000fc60003f05270 */
[----:B------:R-:W-:-:S03]  /*1ed0*/  IMAD.HI.U32 R5, R8, R5, RZ ;  /* 0x0000000508057227 */ /* 0x000fc600078e00ff */
[----:B------:R-:W4:Y:S01]  /*1ee0*/  LDC.64 R2, c[0x0][0xb28] ;  /* 0x0002ca00ff027b82 */ /* 0x000f220000000a00 */
[----:B-1----:R-:W-:-:S04]  /*1ef0*/  IMAD.HI.U32 R20, R9, R6, RZ ;  /* 0x0000000609147227 */ /* 0x002fc800078e00ff */
[----:B------:R-:W-:Y:S01]  /*1f00*/  IMAD.HI.U32 R22, R11, R6, RZ ;  /* 0x000000060b167227 */ /* 0x000fe200078e00ff */
[----:B------:R-:W-:Y:S02]  /*1f10*/  SHF.R.U32.HI R20, RZ, R7, R20 ;  /* 0x00000007ff147219 */ /* 0x000fe40000011614 */
[-C--:B--2---:R-:W-:Y:S02]  /*1f20*/  SHF.R.U32.HI R17, RZ, R16.reuse, R17 ;  /* 0x00000010ff117219 */ /* 0x084fe40000011611 */
[----:B------:R-:W-:Y:S02]  /*1f30*/  SHF.R.U32.HI R5, RZ, R16, R5 ;  /* 0x00000010ff057219 */ /* 0x000fe40000011605 */
[----:B------:R-:W-:Y:S02]  /*1f40*/  SEL R17, R0, R17, !P0 ;  /* 0x0000001100117207 */ /* 0x000fe40004000000 */
[----:B------:R-:W-:Y:S02]  /*1f50*/  SHF.R.U32.HI R22, RZ, R7, R22 ;  /* 0x00000007ff167219 */ /* 0x000fe40000011616 */
[----:B---3--:R-:W-:-:S02]  /*1f60*/  ISETP.NE.AND P1, PT, R18, 0x1, PT ;  /* 0x000000011200780c */ /* 0x008fc40003f25270 */
[----:B------:R-:W-:Y:S02]  /*1f70*/  SEL R5, R8, R5, !P0 ;  /* 0x0000000508057207 */ /* 0x000fe40004000000 */
[----:B------:R-:W-:Y:S02]  /*1f80*/  SEL R19, R9, R20, !P1 ;  /* 0x0000001409137207 */ /* 0x000fe40004800000 */
[----:B------:R-:W-:Y:S01]  /*1f90*/  SEL R7, R11, R22, !P1 ;  /* 0x000000160b077207 */ /* 0x000fe20004800000 */
[----:B----4-:R-:W-:-:S04]  /*1fa0*/  IMAD.HI.U32 R20, R17, R2, RZ ;  /* 0x0000000211147227 */ /* 0x010fc800078e00ff */
[----:B------:R-:W-:Y:S01]  /*1fb0*/  IMAD.HI.U32 R6, R19, R2, RZ ;  /* 0x0000000213067227 */ /* 0x000fe200078e00ff */
[----:B------:R-:W-:-:S04]  /*1fc0*/  @P3 SHF.R.U32.HI R17, RZ, R3, R20 ;  /* 0x00000003ff113219 */ /* 0x000fc80000011614 */
[----:B------:R-:W-:Y:S01]  /*1fd0*/  @P3 SHF.R.U32.HI R19, RZ, R3, R6 ;  /* 0x00000003ff133219 */ /* 0x000fe20000011606 */
[----:B------:R-:W-:-:S04]  /*1fe0*/  IMAD R17, R72, R17, RZ ;  /* 0x0000001148117224 */ /* 0x000fc800078e02ff */
[----:B------:R-:W-:Y:S01]  /*1ff0*/  IMAD R6, R72, R19, RZ ;  /* 0x0000001348067224 */ /* 0x000fe200078e02ff */
[C---:B------:R-:W-:Y:S02]  /*2000*/  ISETP.GE.AND P0, PT, R5.reuse, R17, PT ;  /* 0x000000110500720c */ /* 0x040fe40003f06270 */
[----:B------:R-:W-:Y:S02]  /*2010*/  IADD3 R17, PT, PT, -R5, RZ, RZ ;  /* 0x000000ff05117210 */ /* 0x000fe40007ffe1ff */
[----:B------:R-:W-:Y:S01]  /*2020*/  ISETP.GE.OR P0, PT, R7, R6, P0 ;  /* 0x000000060700720c */ /* 0x000fe20000706670 */
[----:B------:R-:W-:-:S04]  /*2030*/  IMAD.HI.U32 R6, R5, R2, RZ ;  /* 0x0000000205067227 */ /* 0x000fc800078e00ff */
[----:B------:R-:W-:Y:S01]  /*2040*/  IMAD R8, R4, R17, R8 ;  /* 0x0000001104087224 */ /* 0x000fe200078e0208 */
[----:B------:R-:W-:-:S04]  /*2050*/  SHF.R.U32.HI R6, RZ, R3, R6 ;  /* 0x00000003ff067219 */ /* 0x000fc80000011606 */
[----:B------:R-:W-:-:S03]  /*2060*/  SEL R6, R5, R6, !P3 ;  /* 0x0000000605067207 */ /* 0x000fc60005800000 */
[----:B------:R-:W-:-:S04]  /*2070*/  @!P0 IMAD.HI.U32 R16, R7, R2, RZ ;  /* 0x0000000207108227 */ /* 0x000fc800078e00ff */
[----:B------:R-:W-:Y:S01]  /*2080*/  IMAD.MOV R2, RZ, RZ, -R6 ;  /* 0x000000ffff027224 */ /* 0x000fe200078e0a06 */
[----:B------:R-:W-:-:S03]  /*2090*/  @!P0 SHF.R.U32.HI R16, RZ, R3, R16 ;  /* 0x00000003ff108219 */ /* 0x000fc60000011610 */
[----:B------:R-:W-:Y:S01]  /*20a0*/  IMAD R2, R72, R2, R5 ;  /* 0x0000000248027224 */ /* 0x000fe200078e0205 */
[----:B------:R-:W-:-:S05]  /*20b0*/  @!P0 SEL R3, R7, R16, !P3 ;  /* 0x0000001007038207 */ /* 0x000fca0005800000 */
[--C-:B------:R-:W-:Y:S02]  /*20c0*/  @!P0 IMAD.IADD R6, R6, 0x1, -R3.reuse ;  /* 0x0000000106068824 */ /* 0x100fe400078e0a03 */
[----:B------:R-:W-:Y:S01]  /*20d0*/  @!P0 IMAD R3, R2, R19, R3 ;  /* 0x0000001302038224 */ /* 0x000fe200078e0203 */
[----:B------:R-:W-:Y:S01]  /*20e0*/  IADD3 R2, PT, PT, -R7, RZ, RZ ;  /* 0x000000ff07027210 */ /* 0x000fe20007ffe1ff */
[----:B------:R-:W-:Y:S02]  /*20f0*/  @!P0 IMAD R5, R72, R6, R7 ;  /* 0x0000000648058224 */ /* 0x000fe400078e0207 */
[----:B------:R-:W-:Y:S02]  /*2100*/  @!P0 IMAD.MOV.U32 R7, RZ, RZ, R3 ;  /* 0x000000ffff078224 */ /* 0x000fe400078e0003 */
[----:B------:R-:W-:Y:S02]  /*2110*/  IMAD R2, R18, R2, R11 ;  /* 0x0000000212027224 */ /* 0x000fe400078e020b */
[----:B------:R-:W-:-:S02]  /*2120*/  IMAD R8, R5, R4, R8 ;  /* 0x0000000405087224 */ /* 0x000fc400078e0208 */
[----:B------:R-:W-:Y:S02]  /*2130*/  IMAD R11, R7, R18, R2 ;  /* 0x00000012070b7224 */ /* 0x000fe400078e0202 */
.L_x_33:
[----:B------:R-:W1:Y:S02]  /*2140*/  LDCU UR8, c[0x0][0xb30] ;  /* 0x00016600ff0877ac */ /* 0x000e640008000800 */
[----:B-1----:R-:W-:-:S09]  /*2150*/  UISETP.NE.AND UP0, UPT, UR8, 0x1, UPT ;  /* 0x000000010800788c */ /* 0x002fd2000bf05270 */
[----:B------:R-:W-:Y:S05]  /*2160*/  BRA.U UP0, `(.L_x_34) ;  /* 0x0000000100407547 */ /* 0x000fea000b800000 */
[----:B------:R-:W1:Y:S08]  /*2170*/  LDC.64 R4, c[0x0][0xb10] ;  /* 0x0002c400ff047b82 */ /* 0x000e700000000a00 */
[----:B------:R-:W2:Y:S08]  /*2180*/  LDC.64 R2, c[0x0][0xb18] ;  /* 0x0002c600ff027b82 */ /* 0x000eb00000000a00 */
[----:B------:R-:W3:Y:S08]  /*2190*/  LDC R6, c[0x0][0xb20] ;  /* 0x0002c800ff067b82 */ /* 0x000ef00000000800 */
[----:B------:R-:W4:Y:S01]  /*21a0*/  LDC R16, c[0x0][0xb0c] ;  /* 0x0002c300ff107b82 */ /* 0x000f220000000800 */
[----:B-1----:R-:W-:-:S05]  /*21b0*/  IMAD.HI.U32 R4, R11, R4, RZ ;  /* 0x000000040b047227 */ /* 0x002fca00078e00ff */
[----:B------:R-:W-:Y:S01]  /*21c0*/  SHF.R.U32.HI R4, RZ, R5, R4 ;  /* 0x00000005ff047219 */ /* 0x000fe20000011604 */
[----:B--2---:R-:W-:Y:S01]  /*21d0*/  IMAD.HI.U32 R3, R8, R3, RZ ;  /* 0x0000000308037227 */ /* 0x004fe200078e00ff */
[----:B------:R-:W-:-:S04]  /*21e0*/  ISETP.NE.AND P0, PT, R2, 0x1, PT ;  /* 0x000000010200780c */ /* 0x000fc80003f05270 */
[----:B---3--:R-:W-:-:S04]  /*21f0*/  SHF.R.U32.HI R3, RZ, R6, R3 ;  /* 0x00000006ff037219 */ /* 0x008fc80000011603 */
[----:B------:R-:W-:Y:S02]  /*2200*/  SEL R3, R8, R3, !P0 ;  /* 0x0000000308037207 */ /* 0x000fe40004000000 */
[----:B----4-:R-:W-:-:S04]  /*2210*/  ISETP.NE.AND P1, PT, R16, 0x1, PT ;  /* 0x000000011000780c */ /* 0x010fc80003f25270 */
[----:B------:R-:W-:-:S05]  /*2220*/  SEL R4, R11, R4, !P1 ;  /* 0x000000040b047207 */ /* 0x000fca0004800000 */
[----:B------:R-:W-:Y:S02]  /*2230*/  IMAD.IADD R5, R3, 0x1, -R4 ;  /* 0x0000000103057824 */ /* 0x000fe400078e0a04 */
[----:B------:R-:W-:Y:S02]  /*2240*/  IMAD.IADD R3, R4, 0x1, -R3 ;  /* 0x0000000104037824 */ /* 0x000fe400078e0a03 */
[----:B------:R-:W-:Y:S02]  /*2250*/  IMAD R11, R5, R16, R11 ;  /* 0x00000010050b7224 */ /* 0x000fe400078e020b */
[----:B------:R-:W-:-:S07]  /*2260*/  IMAD R8, R3, R2, R8 ;  /* 0x0000000203087224 */ /* 0x000fce00078e0208 */
.L_x_34:
[----:B------:R-:W-:Y:S01]  /*2270*/  VIADD R14, R14, 0x1 ;  /* 0x000000010e0e7836 */ /* 0x000fe20000000000 */
[----:B------:R-:W-:Y:S01]  /*2280*/  PLOP3.LUT P1, PT, PT, PT, PT, 0x80, 0x8 ;  /* 0x000000000008781c */ /* 0x000fe20003f2f070 */
[----:B------:R-:W-:Y:S02]  /*2290*/  IMAD.IADD R165, R11, 0x1, R154 ;  /* 0x000000010ba57824 */ /* 0x000fe400078e029a */
[----:B------:R-:W-:Y:S01]  /*22a0*/  IMAD.IADD R155, R8, 0x1, R143 ;  /* 0x00000001089b7824 */ /* 0x000fe200078e028f */
[----:B------:R-:W-:-:S04]  /*22b0*/  ISETP.NE.AND P0, PT, R14, 0x2, PT ;  /* 0x000000020e00780c */ /* 0x000fc80003f05270 */
[----:B------:R-:W-:Y:S02]  /*22c0*/  SEL R2, RZ, 0x1, P0 ;  /* 0x00000001ff027807 */ /* 0x000fe40000000000 */
[----:B------:R-:W-:Y:S02]  /*22d0*/  SEL R14, R14, RZ, P0 ;  /* 0x000000ff0e0e7207 */ /* 0x000fe40000000000 */
[----:B------:R-:W-:Y:S01]  /*22e0*/  LOP3.LUT R13, R13, R2, RZ, 0x3c, !PT ;  /* 0x000000020d0d7212 */ /* 0x000fe200078e3cff */
[----:B------:R-:W-:Y:S06]  /*22f0*/  @P2 BRA `(.L_x_35) ;  /* 0xfffffff000982947 */ /* 0x000fec000383ffff */
[----:B------:R-:W-:Y:S01]  /*2300*/  UIADD3 UR4, UPT, UPT, UR4, 0x40, URZ ;  /* 0x0000004004047890 */ /* 0x000fe2000fffe0ff */
[----:B------:R-:W-:-:S03]  /*2310*/  SHF.L.U32 R3, R15, 0x1f, RZ ;  /* 0x0000001f0f037819 */ /* 0x000fc600000006ff */
[----:B------:R-:W-:-:S09]  /*2320*/  ULEA UR5, UR6, UR4, 0x3 ;  /* 0x0000000406057291 */ /* 0x000fd2000f8e18ff */
[----:B------:R-:W1:Y:S02]  /*2330*/  SYNCS.PHASECHK.TRANS64.TRYWAIT P0, [UR5], R3 ;  /* 0x00000003ff0075a7 */ /* 0x000e640008001105 */
[----:B-1----:R-:W-:Y:S05]  /*2340*/  @!P0 BRA `(.L_x_36) ;  /* 0x0000004800808947 */ /* 0x002fea0003800000 */
.L_x_104:
[----:B------:R-:W-:-:S04]  /*2350*/  UIADD3 UR6, UPT, UPT, UR6, 0x1, URZ ;  /* 0x0000000106067890 */ /* 0x000fc8000fffe0ff */
[----:B------:R-:W-:-:S04]  /*2360*/  UISETP.NE.AND UP0, UPT, UR6, 0x8, UPT ;  /* 0x000000080600788c */ /* 0x000fc8000bf05270 */
[----:B------:R-:W-:Y:S02]  /*2370*/  USEL UR7, URZ, 0x1, UP0 ;  /* 0x00000001ff077887 */ /* 0x000fe40008000000 */
[----:B------:R-:W-:-:S04]  /*2380*/  USEL UR6, UR6, URZ, UP0 ;  /* 0x000000ff06067287 */ /* 0x000fc80008000000 */
[----:B------:R-:W-:Y:S01]  /*2390*/  ULEA UR5, UR6, UR4, 0x3 ;  /* 0x0000000406057291 */ /* 0x000fe2000f8e18ff */
[----:B------:R-:W-:-:S04]  /*23a0*/  LOP3.LUT R2, R15, UR7, RZ, 0x3c, !PT ;  /* 0x000000070f027c12 */ /* 0x000fc8000f8e3cff */
[----:B-1----:R-:W-:-:S04]  /*23b0*/  SHF.L.U32 R3, R2, 0x1f, RZ ;  /* 0x0000001f02037819 */ /* 0x002fc800000006ff */
[----:B------:R-:W1:Y:S02]  /*23c0*/  SYNCS.PHASECHK.TRANS64.TRYWAIT P0, [UR5], R3 ;  /* 0x00000003ff0075a7 */ /* 0x000e640008001105 */
[----:B-1----:R-:W-:Y:S05]  /*23d0*/  @!P0 BRA `(.L_x_37) ;  /* 0x0000004800748947 */ /* 0x002fea0003800000 */
.L_x_106:
        /* <DEDUP_REMOVED lines=9> */
.L_x_108:
        /* <DEDUP_REMOVED lines=9> */
.L_x_110:
        /* <DEDUP_REMOVED lines=9> */
.L_x_112:
        /* <DEDUP_REMOVED lines=9> */
.L_x_114:
        /* <DEDUP_REMOVED lines=9> */
.L_x_116:
[----:B------:R-:W-:-:S04]  /*26b0*/  UIADD3 UR6, UPT, UPT, UR6, 0x1, URZ ;  /* 0x0000000106067890 */ /* 0x000fc8000fffe0ff */
[----:B------:R-:W-:-:S04]  /*26c0*/  UISETP.NE.AND UP0, UPT, UR6, 0x8, UPT ;  /* 0x000000080600788c */ /* 0x000fc8000bf05270 */
[----:B------:R-:W-:Y:S02]  /*26d0*/  USEL UR5, URZ, 0x1, UP0 ;  /* 0x00000001ff057887 */ /* 0x000fe40008000000 */
[----:B------:R-:W-:-:S04]  /*26e0*/  USEL UR6, UR6, URZ, UP0 ;  /* 0x000000ff06067287 */ /* 0x000fc80008000000 */
[----:B------:R-:W-:Y:S01]  /*26f0*/  ULEA UR6, UR6, UR4, 0x3 ;  /* 0x0000000406067291 */ /* 0x000fe2000f8e18ff */
[----:B-1----:R-:W-:-:S04]  /*2700*/  LOP3.LUT R3, R2, UR5, RZ, 0x3c, !PT ;  /* 0x0000000502037c12 */ /* 0x002fc8000f8e3cff */
[----:B------:R-:W-:Y:S01]  /*2710*/  SHF.L.U32 R3, R3, 0x1f, RZ ;  /* 0x0000001f03037819 */ /* 0x000fe200000006ff */
[----:B----4-:R-:W-:-:S07]  /*2720*/  IMAD.U32 R0, RZ, RZ, UR6 ;  /* 0x00000006ff007e24 */ /* 0x010fce000f8e00ff */
.L_x_43:
[----:B-1----:R1:W2:Y:S02]  /*2730*/  SYNCS.PHASECHK.TRANS64.TRYWAIT P0, [R0+URZ], R3 ;  /* 0x00000003000075a7 */ /* 0x0022a400080011ff */
[----:B--2---:R-:W-:Y:S05]  /*2740*/  @!P0 NANOSLEEP.SYNCS 0x989680 ;  /* 0x009896800000895d */ /* 0x004fea0003900000 */
[----:B------:R-:W2:Y:S02]  /*2750*/  @!P0 SYNCS.PHASECHK.TRANS64 P0, [R0+URZ], R3 ;  /* 0x00000003000085a7 */ /* 0x000ea400080010ff */
[----:B--2---:R-:W-:Y:S05]  /*2760*/  @P0 EXIT ;  /* 0x000000000000094d */ /* 0x004fea0003800000 */
[----:B------:R-:W-:Y:S05]  /*2770*/  BRA `(.L_x_43) ;  /* 0xfffffffc00ec7947 */ /* 0x000fea000383ffff */
.L_x_17:
[----:B------:R-:W-:-:S04]  /*2780*/  UISETP.NE.AND UP1, UPT, UR37, URZ, UPT ;  /* 0x000000ff2500728c */ /* 0x000fc8000bf25270 */
[----:B------:R-:W-:-:S09]  /*2790*/  UISETP.NE.OR UP1, UPT, UR8, 0x1, UP1 ;  /* 0x000000010800788c */ /* 0x000fd20008f25670 */
[----:B------:R-:W-:Y:S05]  /*27a0*/  BRA.U UP1, `(.L_x_44) ;  /* 0x0000000501487547 */ /* 0x000fea000b800000 */
[----:B------:R-:W-:Y:S01]  /*27b0*/  ISETP.NE.AND P2, PT, R2, RZ, PT ;  /* 0x000000ff0200720c */ /* 0x000fe20003f45270 */
[----:B------:R-:W-:Y:S01]  /*27c0*/  IMAD.MOV.U32 R12, RZ, RZ, 0x1 ;  /* 0x00000001ff0c7424 */ /* 0x000fe200078e00ff */
[----:B------:R-:W-:Y:S02]  /*27d0*/  CS2R R10, SRZ ;  /* 0x00000000000a7805 */ /* 0x000fe4000001ff00 */
[----:B------:R-:W-:Y:S01]  /*27e0*/  CS2R R8, SRZ ;  /* 0x0000000000087805 */ /* 0x000fe2000001ff00 */
[----:B------:R-:W-:Y:S01]  /*27f0*/  UMOV UR4, 0x400 ;  /* 0x0000040000047882 */ /* 0x000fe20000000000 */
[----:B------:R-:W-:Y:S01]  /*2800*/  UMOV UR6, URZ ;  /* 0x000000ff00067c82 */ /* 0x000fe20008000000 */
[----:B------:R-:W-:-:S12]  /*2810*/  ULEA UR37, UR37, UR4, 0x18 ;  /* 0x0000000425257291 */ /* 0x000fd8000f8ec0ff */
.L_x_48:
[----:B------:R-:W-:Y:S02]  /*2820*/  LEA R0, R8, UR37, 0x3 ;  /* 0x0000002508007c11 */ /* 0x000fe4000f8e18ff */
[----:B------:R-:W-:-:S03]  /*2830*/  SHF.L.U32 R5, R9, 0x1f, RZ ;  /* 0x0000001f09057819 */ /* 0x000fc600000006ff */
[----:B------:R-:W-:Y:S01]  /*2840*/  VIADD R4, R0, 0x110 ;  /* 0x0000011000047836 */ /* 0x000fe20000000000 */
[----:B------:R-:W1:Y:S02]  /*2850*/  SYNCS.PHASECHK.TRANS64.TRYWAIT P0, [R0+URZ+0x100], R5 ;  /* 0x00010005000075a7 */ /* 0x000e6400080011ff */
[----:B-1----:R-:W-:Y:S05]  /*2860*/  @!P0 BRA `(.L_x_45) ;  /* 0x0000004400e08947 */ /* 0x002fea0003800000 */
.L_x_117:
[----:B------:R-:W-:Y:S01]  /*2870*/  ULEA UR5, UR6, UR37, 0x3 ;  /* 0x0000002506057291 */ /* 0x000fe2000f8e18ff */
[----:B------:R-:W-:Y:S02]  /*2880*/  PRMT R4, RZ, 0x654, R4 ;  /* 0x00000654ff047816 */ /* 0x000fe40000000004 */
[----:B-1----:R-:W-:Y:S01]  /*2890*/  SHF.L.U32 R5, R12, 0x1f, RZ ;  /* 0x0000001f0c057819 */ /* 0x002fe200000006ff */
[----:B------:R-:W-:Y:S01]  /*28a0*/  UIADD3 UR4, UPT, UPT, UR5, 0xa0, URZ ;  /* 0x000000a005047890 */ /* 0x000fe2000fffe0ff */
[----:B------:R1:W-:Y:S05]  /*28b0*/  SYNCS.ARRIVE.TRANS64.RED.A1T0 RZ, [R4+URZ], RZ ;  /* 0x000000ff04ff79a7 */ /* 0x0003ea00081004ff */
[----:B------:R-:W-:Y:S01]  /*28c0*/  IMAD.U32 R7, RZ, RZ, UR4 ;  /* 0x00000004ff077e24 */ /* 0x000fe2000f8e00ff */
[----:B------:R-:W2:Y:S04]  /*28d0*/  SYNCS.PHASECHK.TRANS64.TRYWAIT P0, [UR5+0xb0], R5 ;  /* 0x0000b005ff0075a7 */ /* 0x000ea80008001105 */
[----:B------:R-:W-:Y:S01]  /*28e0*/  PRMT R6, R2, 0x654, R7 ;  /* 0x0000065402067816 */ /* 0x000fe20000000007 */
[----:B-1----:R-:W-:Y:S01]  /*28f0*/  @!P2 IMAD.MOV.U32 R4, RZ, RZ, 0x10 ;  /* 0x00000010ff04a424 */ /* 0x002fe200078e00ff */
[----:B--2---:R-:W-:Y:S06]  /*2900*/  @!P0 BRA `(.L_x_46) ;  /* 0x0000004400cc8947 */ /* 0x004fec0003800000 */
.L_x_119:
[----:B------:R-:W-:Y:S01]  /*2910*/  ULEA UR4, UR6, UR37, 0x4 ;  /* 0x0000002506047291 */ /* 0x000fe2000f8e20ff */
[----:B------:R-:W-:Y:S01]  /*2920*/  SEL R3, R6, R3, !P2 ;  /* 0x0000000306037207 */ /* 0x000fe20005000000 */
[----:B------:R-:W-:Y:S01]  /*2930*/  UIADD3 UR5, UPT, UPT, UR5, 0xa0, URZ ;  /* 0x000000a005057890 */ /* 0x000fe2000fffe0ff */
[----:B-1----:R-:W-:Y:S01]  /*2940*/  LEA R0, R11, UR37, 0x3 ;  /* 0x000000250b007c11 */ /* 0x002fe2000f8e18ff */
[----:B------:R-:W-:Y:S01]  /*2950*/  UIADD3 UR4, UPT, UPT, UR4, 0x130, URZ ;  /* 0x0000013004047890 */ /* 0x000fe2000fffe0ff */
[----:B------:R-:W-:Y:S01]  /*2960*/  SHF.L.U32 R5, R10, 0x1f, RZ ;  /* 0x0000001f0a057819 */ /* 0x000fe200000006ff */
[----:B------:R1:W-:Y:S01]  /*2970*/  @!P2 SYNCS.ARRIVE.TRANS64.RED RZ, [R3+URZ], R4 ;  /* 0x0000000403ffa9a7 */ /* 0x0003e200080004ff */
[----:B------:R-:W-:Y:S01]  /*2980*/  UIADD3 UR6, UPT, UPT, UR6, 0x1, URZ ;  /* 0x0000000106067890 */ /* 0x000fe2000fffe0ff */
[----:B------:R-:W-:-:S03]  /*2990*/  VIADD R8, R8, 0x1 ;  /* 0x0000000108087836 */ /* 0x000fc60000000000 */
[----:B------:R-:W-:Y:S02]  /*29a0*/  UISETP.NE.AND UP0, UPT, UR6, 0x2, UPT ;  /* 0x000000020600788c */ /* 0x000fe4000bf05270 */
[----:B------:R-:W-:Y:S06]  /*29b0*/  UGETNEXTWORKID.BROADCAST [UR4], [UR5] ;  /* 0x00000000040073ca */ /* 0x000fec0008000100 */
[----:B------:R-:W-:Y:S01]  /*29c0*/  USEL UR4, URZ, 0x1, UP0 ;  /* 0x00000001ff047887 */ /* 0x000fe20008000000 */
[----:B------:R-:W-:Y:S01]  /*29d0*/  ISETP.NE.AND P0, PT, R8, 0x2, PT ;  /* 0x000000020800780c */ /* 0x000fe20003f05270 */
[----:B------:R-:W-:Y:S01]  /*29e0*/  USEL UR6, UR6, URZ, UP0 ;  /* 0x000000ff06067287 */ /* 0x000fe20008000000 */
[----:B------:R-:W2:Y:S03]  /*29f0*/  SYNCS.PHASECHK.TRANS64.TRYWAIT P1, [R0+URZ+0xa0], R5 ;  /* 0x0000a005000075a7 */ /* 0x000ea600080211ff */
[----:B------:R-:W-:Y:S01]  /*2a00*/  LOP3.LUT R12, R12, UR4, RZ, 0x3c, !PT ;  /* 0x000000040c0c7c12 */ /* 0x000fe2000f8e3cff */
[----:B-12---:R-:W-:Y:S07]  /*2a10*/  @!P1 BRA `(.L_x_47) ;  /* 0x0000004400a09947 */ /* 0x006fee0003800000 */
.L_x_120:
[C---:B------:R-:W-:Y:S01]  /*2a20*/  LEA R4, R11.reuse, UR37, 0x4 ;  /* 0x000000250b047c11 */ /* 0x040fe2000f8e20ff */
[----:B-1----:R-:W-:Y:S01]  /*2a30*/  VIADD R0, R0, 0xb0 ;  /* 0x000000b000007836 */ /* 0x002fe20000000000 */
[----:B------:R-:W-:Y:S01]  /*2a40*/  SEL R8, R8, RZ, P0 ;  /* 0x000000ff08087207 */ /* 0x000fe20000000000 */
[----:B------:R-:W-:-:S03]  /*2a50*/  VIADD R11, R11, 0x1 ;  /* 0x000000010b0b7836 */ /* 0x000fc60000000000 */
[----:B------:R-:W1:Y:S01]  /*2a60*/  LDS.128 R4, [R4+0x130] ;  /* 0x0001300004047984 */ /* 0x000e620000000c00 */
[----:B------:R-:W-:Y:S02]  /*2a70*/  PRMT R0, RZ, 0x654, R0 ;  /* 0x00000654ff007816 */ /* 0x000fe40000000000 */
[C---:B------:R-:W-:Y:S01]  /*2a80*/  ISETP.NE.AND P1, PT, R11.reuse, 0x2, PT ;  /* 0x000000020b00780c */ /* 0x040fe20003f25270 */
[----:B------:R-:W-:Y:S01]  /*2a90*/  @!PT LDS RZ, [RZ] ;  /* 0x00000000fffff984 */ /* 0x000fe20000000800 */
[----:B------:R-:W-:Y:S01]  /*2aa0*/  @!PT LDS RZ, [RZ] ;  /* 0x00000000fffff984 */ /* 0x000fe20000000800 */
[----:B------:R-:W-:Y:S01]  /*2ab0*/  @!PT LDS RZ, [RZ] ;  /* 0x00000000fffff984 */ /* 0x000fe20000000800 */
[----:B------:R-:W-:Y:S01]  /*2ac0*/  @!PT LDS RZ, [RZ] ;  /* 0x00000000fffff984 */ /* 0x000fe20000000800 */
[----:B------:R2:W-:Y:S06]  /*2ad0*/  MEMBAR.ALL.CTA ;  /* 0x0000000000007992 */ /* 0x0005ec0000008000 */
[----:B--2---:R-:W2:Y:S01]  /*2ae0*/  FENCE.VIEW.ASYNC.S ;  /* 0x00000000000073c6 */ /* 0x004ea20000000000 */
[----:B------:R-:W-:Y:S01]  /*2af0*/  SEL R11, R11, RZ, P1 ;  /* 0x000000ff0b0b7207 */ /* 0x000fe20000800000 */
[----:B--2---:R2:W-:Y:S01]  /*2b00*/  SYNCS.ARRIVE.TRANS64.RED.A1T0 RZ, [R0+URZ], RZ ;  /* 0x000000ff00ff79a7 */ /* 0x0045e200081004ff */
[----:B-1----:R-:W-:-:S02]  /*2b10*/  LOP3.LUT P3, RZ, R6, 0x1, RZ, 0xc0, !PT ;  /* 0x0000000106ff7812 */ /* 0x002fc4000786c0ff */
[----:B------:R-:W-:-:S04]  /*2b20*/  SEL R5, RZ, 0x1, P1 ;  /* 0x00000001ff057807 */ /* 0x000fc80000800000 */
[----:B------:R-:W-:Y:S02]  /*2b30*/  LOP3.LUT R10, R10, R5, RZ, 0x3c, !PT ;  /* 0x000000050a0a7212 */ /* 0x000fe400078e3cff */
[----:B--2---:R-:W-:-:S04]  /*2b40*/  SEL R0, RZ, 0x1, P0 ;  /* 0x00000001ff007807 */ /* 0x004fc80000000000 */
[----:B------:R-:W-:Y:S01]  /*2b50*/  LOP3.LUT R9, R9, R0, RZ, 0x3c, !PT ;  /* 0x0000000009097212 */ /* 0x000fe200078e3cff */
[----:B------:R-:W-:Y:S06]  /*2b60*/  @P3 BRA `(.L_x_48) ;  /* 0xfffffffc002c3947 */ /* 0x000fec000383ffff */
[----:B------:R-:W-:Y:S01]  /*2b70*/  ULEA UR5, UR6, UR37, 0x3 ;  /* 0x0000002506057291 */ /* 0x000fe2000f8e18ff */
[----:B------:R-:W-:-:S08]  /*2b80*/  SHF.L.U32 R3, R12, 0x1f, RZ ;  /* 0x0000001f0c037819 */ /* 0x000fd000000006ff */
[----:B------:R-:W1:Y:S02]  /*2b90*/  SYNCS.PHASECHK.TRANS64 P0, [UR5+0xb0], R3 ;  /* 0x0000b003ff0075a7 */ /* 0x000e640008001005 */
[----:B-1----:R-:W-:Y:S05]  /*2ba0*/  @P0 BRA `(.L_x_49) ;  /* 0x0000000000080947 */ /* 0x002fea0003800000 */
[----:B------:R-:W1:Y:S02]  /*2bb0*/  SYNCS.PHASECHK.TRANS64.TRYWAIT P0, [UR5+0xb0], R3 ;  /* 0x0000b003ff0075a7 */ /* 0x000e640008001105 */
[----:B-1----:R-:W-:Y:S05]  /*2bc0*/  @!P0 BRA `(.L_x_50) ;  /* 0x0000004400488947 */ /* 0x002fea0003800000 */
.L_x_49:
[----:B------:R-:W-:-:S04]  /*2bd0*/  UIADD3 UR4, UPT, UPT, UR6, 0x1, URZ ;  /* 0x0000000106047890 */ /* 0x000fc8000fffe0ff */
[----:B------:R-:W-:-:S04]  /*2be0*/  UISETP.NE.AND UP0, UPT, UR4, 0x2, UPT ;  /* 0x000000020400788c */ /* 0x000fc8000bf05270 */
[----:B------:R-:W-:Y:S02]  /*2bf0*/  USEL UR7, URZ, 0x1, UP0 ;  /* 0x00000001ff077887 */ /* 0x000fe40008000000 */
[----:B------:R-:W-:-:S04]  /*2c00*/  USEL UR4, UR4, URZ, UP0 ;  /* 0x000000ff04047287 */ /* 0x000fc80008000000 */
[----:B------:R-:W-:Y:S01]  /*2c10*/  ULEA UR4, UR4, UR37, 0x3 ;  /* 0x0000002504047291 */ /* 0x000fe2000f8e18ff */
[----:B-1----:R-:W-:-:S04]  /*2c20*/  LOP3.LUT R3, R12, UR7, RZ, 0x3c, !PT ;  /* 0x000000070c037c12 */ /* 0x002fc8000f8e3cff */
[----:B------:R-:W-:-:S04]  /*2c30*/  SHF.L.U32 R0, R3, 0x1f, RZ ;  /* 0x0000001f03007819 */ /* 0x000fc800000006ff */
[----:B------:R-:W1:Y:S02]  /*2c40*/  SYNCS.PHASECHK.TRANS64 P0, [UR4+0xb0], R0 ;  /* 0x0000b000ff0075a7 */ /* 0x000e640008001004 */
[----:B-1----:R-:W-:Y:S05]  /*2c50*/  @P0 EXIT ;  /* 0x000000000000094d */ /* 0x002fea0003800000 */
[----:B------:R-:W-:Y:S02]  /*2c60*/  SHF.L.U32 R3, R3, 0x1f, RZ ;  /* 0x0000001f03037819 */ /* 0x000fe400000006ff */
[----:B------:R-:W-:-:S07]  /*2c70*/  MOV R0, UR4 ;  /* 0x0000000400007c02 */ /* 0x000fce0008000f00 */
.L_x_51:
[----:B-1----:R1:W2:Y:S02]  /*2c80*/  SYNCS.PHASECHK.TRANS64.TRYWAIT P0, [R0+URZ+0xb0], R3 ;  /* 0x0000b003000075a7 */ /* 0x0022a400080011ff */
[----:B--2---:R-:W-:Y:S05]  /*2c90*/  @!P0 NANOSLEEP.SYNCS 0x989680 ;  /* 0x009896800000895d */ /* 0x004fea0003900000 */
[----:B------:R-:W2:Y:S02]  /*2ca0*/  @!P0 SYNCS.PHASECHK.TRANS64 P0, [R0+URZ+0xb0], R3 ;  /* 0x0000b003000085a7 */ /* 0x000ea400080010ff */
[----:B--2---:R-:W-:Y:S05]  /*2cb0*/  @P0 EXIT ;  /* 0x000000000000094d */ /* 0x004fea0003800000 */
[----:B------:R-:W-:Y:S05]  /*2cc0*/  BRA `(.L_x_51) ;  /* 0xfffffffc00ec7947 */ /* 0x000fea000383ffff */
.L_x_44:
[----:B------:R-:W-:-:S09]  /*2cd0*/  UISETP.NE.AND UP1, UPT, UR8, URZ, UPT ;  /* 0x000000ff0800728c */ /* 0x000fd2000bf25270 */
[----:B------:R-:W-:Y:S05]  /*2ce0*/  BRA.U UP1, `(.L_x_52) ;  /* 0x0000000d01b07547 */ /* 0x000fea000b800000 */
[----:B------:R-:W-:Y:S01]  /*2cf0*/  UMOV UR4, 0x40 ;  /* 0x0000004000047882 */ /* 0x000fe20000000000 */
[----:B------:R-:W-:Y:S01]  /*2d00*/  NOP ;  /* 0x0000000000007918 */ /* 0x000fe20000000000 */
[----:B------:R-:W-:Y:S01]  /*2d10*/  ULEA UR4, UR37, UR4, 0x18 ;  /* 0x0000000425047291 */ /* 0x000fe2000f8ec0ff */
[----:B------:R-:W-:Y:S02]  /*2d20*/  UMOV UR5, 0x400 ;  /* 0x0000040000057882 */ /* 0x000fe40000000000 */
[----:B------:R-:W-:-:S06]  /*2d30*/  ULEA UR37, UR37, UR5, 0x18 ;  /* 0x0000000525257291 */ /* 0x000fcc000f8ec0ff */
[----:B------:R-:W1:Y:S02]  /*2d40*/  LDS.U8 R0, [UR4+0x1c] ;  /* 0x00001c04ff007984 */ /* 0x000e640008000000 */
[----:B-1----:R-:W-:-:S13]  /*2d50*/  ISETP.NE.AND P0, PT, R0, RZ, PT ;  /* 0x000000ff0000720c */ /* 0x002fda0003f05270 */
[----:B------:R-:W-:Y:S05]  /*2d60*/  @P0 BRA `(.L_x_53) ;  /* 0x0000000000580947 */ /* 0x000fea0003800000 */
[----:B------:R-:W-:-:S13]  /*2d70*/  ELECT P0, URZ, PT ;  /* 0x0000000000ff782f */ /* 0x000fda0003800000 */
[----:B------:R-:W-:Y:S05]  /*2d80*/  @!P0 BRA `(.L_x_54) ;  /* 0x0000000000608947 */ /* 0x000fea0003800000 */
[----:B------:R-:W-:Y:S01]  /*2d90*/  UMOV UR5, 0x10 ;  /* 0x0000001000057882 */ /* 0x000fe20000000000 */
[----:B------:R-:W-:Y:S01]  /*2da0*/  HFMA2 R0, -RZ, RZ, 0, 5.9604644775390625e-08 ;  /* 0x00000001ff007431 */ /* 0x000fe200000001ff */
[----:B------:R-:W-:-:S03]  /*2db0*/  MOV R2, 0xffff ;  /* 0x0000ffff00027802 */ /* 0x000fc60000000f00 */
[----:B------:R-:W-:Y:S04]  /*2dc0*/  DEPBAR.LE SB1, 0x36 ;  /* 0x00009d800000791a */ /* 0x000fe80000000000 */
[----:B------:R-:W1:Y:S02]  /*2dd0*/  UTCATOMSWS.FIND_AND_SET.ALIGN UP0, UR5, UR5 ;  /* 0x00000005000575e3 */ /* 0x000e640008000800 */
[----:B-1----:R-:W-:Y:S01]  /*2de0*/  MOV R3, UR5 ;  /* 0x0000000500037c02 */ /* 0x002fe20008000f00 */
[----:B------:R-:W-:Y:S06]  /*2df0*/  BRA.U UP0, `(.L_x_55) ;  /* 0x0000000100187547 */ /* 0x000fec000b800000 */
.L_x_56:
[----:B------:R-:W-:Y:S05]  /*2e00*/  NANOSLEEP 0x64 ;  /* 0x000000640000795d */ /* 0x000fea0003800000 */
[----:B------:R-:W-:-:S05]  /*2e10*/  UMOV UR5, 0x10 ;  /* 0x0000001000057882 */ /* 0x000fca0000000000 */
[----:B------:R-:W-:Y:S04]  /*2e20*/  DEPBAR.LE SB1, 0x36 ;  /* 0x00009d800000791a */ /* 0x000fe80000000000 */
[----:B------:R-:W1:Y:S02]  /*2e30*/  UTCATOMSWS.FIND_AND_SET.ALIGN UP0, UR5, UR5 ;  /* 0x00000005000575e3 */ /* 0x000e640008000800 */
[----:B-1----:R-:W-:Y:S01]  /*2e40*/  MOV R3, UR5 ;  /* 0x0000000500037c02 */ /* 0x002fe20008000f00 */
[----:B------:R-:W-:Y:S05]  /*2e50*/  BRA.U !UP0, `(.L_x_56) ;  /* 0xfffffffd08e87547 */ /* 0x000fea000b83ffff */
.L_x_55:
[-C--:B------:R-:W-:Y:S02]  /*2e60*/  SHF.L.U32 R2, R2, R3.reuse, RZ ;  /* 0x0000000302027219 */ /* 0x080fe400000006ff */
[----:B------:R-:W-:Y:S01]  /*2e70*/  SHF.L.U32 R0, R0, R3, RZ ;  /* 0x0000000300007219 */ /* 0x000fe200000006ff */
[----:B------:R-:W-:Y:S02]  /*2e80*/  IMAD.SHL.U32 R3, R3, 0x20, RZ ;  /* 0x0000002003037824 */ /* 0x000fe400078e00ff */
[----:B------:R1:W-:Y:S04]  /*2e90*/  ATOMS.OR RZ, [UR4+0x14], R2 ;  /* 0x00001402ffff798c */ /* 0x0003e8000b000004 */
[----:B------:R1:W-:Y:S04]  /*2ea0*/  ATOMS.OR RZ, [UR4+0x18], R0 ;  /* 0x00001800ffff798c */ /* 0x0003e8000b000004 */
[----:B------:R1:W-:Y:S01]  /*2eb0*/  STS [UR37+0x150], R3 ;  /* 0x00015003ff007988 */ /* 0x0003e20008000825 */
[----:B------:R-:W-:Y:S05]  /*2ec0*/  BRA `(.L_x_54) ;  /* 0x0000000000107947 */ /* 0x000fea0003800000 */
.L_x_53:
[----:B------:R-:W-:Y:S02]  /*2ed0*/  MOV R0, 0xffffffff ;  /* 0xffffffff00007802 */ /* 0x000fe40000000f00 */
[----:B------:R-:W-:-:S03]  /*2ee0*/  MOV R2, 0x2f10 ;  /* 0x00002f1000027802 */ /* 0x000fc60000000f00 */
[----:B------:R1:W-:Y:S04]  /*2ef0*/  STS [UR37+0x150], R0 ;  /* 0x00015000ff007988 */ /* 0x0003e80008000825 */
[----:B-1-3-5:R-:W-:Y:S05]  /*2f00*/  CALL.REL.NOINC `($__internal_1_$__cuda_sm10x_tcgen05_guardrail_trap_phase_invalid_during_alloc) ;  /* 0x0000004400c47944 */ /* 0x02afea0003c00000 */
.L_x_54:
[----:B------:R-:W-:Y:S05]  /*2f10*/  WARPSYNC.ALL ;  /* 0x0000000000007948 */ /* 0x000fea0003800000 */
[----:B------:R-:W2:Y:S01]  /*2f20*/  S2UR UR5, SR_CgaCtaId ;  /* 0x00000000000579c3 */ /* 0x000ea20000008800 */
[----:B------:R-:W-:Y:S01]  /*2f30*/  UMOV UR4, 0x400 ;  /* 0x0000040000047882 */ /* 0x000fe20000000000 */
[----:B------:R-:W-:-:S06]  /*2f40*/  NOP ;  /* 0x0000000000007918 */ /* 0x000fcc0000000000 */
[----:B------:R-:W-:Y:S06]  /*2f50*/  BAR.ARV 0x6, 0xa0 ;  /* 0x0182800000007b1d */ /* 0x000fec0000002000 */
[----:B------:R-:W4:Y:S01]  /*2f60*/  LDCU UR7, c[0x0][0x38c] ;  /* 0x00007180ff0777ac */ /* 0x000f220008000800 */
[----:B------:R-:W-:Y:S01]  /*2f70*/  IMAD.MOV.U32 R11, RZ, RZ, 0x1 ;  /* 0x00000001ff0b7424 */ /* 0x000fe200078e00ff */
[----:B------:R-:W-:Y:S01]  /*2f80*/  CS2R R8, SRZ ;  /* 0x0000000000087805 */ /* 0x000fe2000001ff00 */
[----:B------:R-:W-:Y:S01]  /*2f90*/  IMAD.MOV.U32 R10, RZ, RZ, RZ ;  /* 0x000000ffff0a7224 */ /* 0x000fe200078e00ff */
[----:B------:R-:W3:Y:S01]  /*2fa0*/  LDCU UR6, c[0x0][0x38c] ;  /* 0x00007180ff0677ac */ /* 0x000ee20008000800 */
[----:B------:R-:W-:Y:S01]  /*2fb0*/  UMOV UR14, URZ ;  /* 0x000000ff000e7c82 */ /* 0x000fe20008000000 */
[----:B------:R-:W-:Y:S01]  /*2fc0*/  UMOV UR13, URZ ;  /* 0x000000ff000d7c82 */ /* 0x000fe20008000000 */
[----:B--2---:R-:W-:Y:S01]  /*2fd0*/  ULEA UR5, UR5, UR4, 0x18 ;  /* 0x0000000405057291 */ /* 0x004fe2000f8ec0ff */
[----:B------:R-:W-:Y:S01]  /*2fe0*/  UMOV UR24, 0x0 ;  /* 0x0000000000187882 */ /* 0x000fe20000000000 */
[----:B------:R-:W-:-:S02]  /*2ff0*/  UMOV UR25, 0x8108490 ;  /* 0x0810849000197882 */ /* 0x000fc40000000000 */
[----:B------:R-:W-:Y:S02]  /*3000*/  UIADD3 UR10, UPT, UPT, UR5, 0x24400, URZ ;  /* 0x00024400050a7890 */ /* 0x000fe4000fffe0ff */
[----:B------:R-:W-:Y:S02]  /*3010*/  UIADD3 UR15, UPT, UPT, UR5, 0x4400, URZ ;  /* 0x00004400050f7890 */ /* 0x000fe4000fffe0ff */
[----:B----4-:R-:W-:Y:S01]  /*3020*/  UIADD3 UR7, UPT, UPT, UR7, 0x7f, URZ ;  /* 0x0000007f07077890 */ /* 0x010fe2000fffe0ff */
[----:B-1----:R-:W1:Y:S01]  /*3030*/  LDS R0, [UR5+0x150] ;  /* 0x00015005ff007984 */ /* 0x002e620008000800 */
[----:B------:R-:W-:Y:S02]  /*3040*/  USHF.R.U32.HI UR10, URZ, 0x4, UR10 ;  /* 0x00000004ff0a7899 */ /* 0x000fe4000801160a */
[----:B------:R-:W-:Y:S02]  /*3050*/  USHF.R.S32.HI UR4, URZ, 0x1f, UR7 ;  /* 0x0000001fff047899 */ /* 0x000fe40008011407 */
[----:B------:R-:W-:-:S02]  /*3060*/  USHF.R.U32.HI UR15, URZ, 0x4, UR15 ;  /* 0x00000004ff0f7899 */ /* 0x000fc4000801160f */
[----:B------:R-:W-:Y:S02]  /*3070*/  ULEA.HI UR4, UR4, UR7, URZ, 0x7 ;  /* 0x0000000704047291 */ /* 0x000fe4000f8f38ff */
[----:B------:R-:W-:Y:S02]  /*3080*/  ULOP3.LUT UR10, UR10, 0x3fff, URZ, 0xc0, !UPT ;  /* 0x00003fff0a0a7892 */ /* 0x000fe4000f8ec0ff */
[----:B------:R-:W-:Y:S01]  /*3090*/  USHF.R.S32.HI UR4, URZ, 0x7, UR4 ;  /* 0x00000007ff047899 */ /* 0x000fe20008011404 */
[----:B------:R-:W-:Y:S01]  /*30a0*/  UMOV UR22, 0x0 ;  /* 0x0000000000167882 */ /* 0x000fe20000000000 */
[----:B------:R-:W-:Y:S02]  /*30b0*/  UMOV UR23, 0x8108490 ;  /* 0x0810849000177882 */ /* 0x000fe40000000000 */
[----:B------:R-:W-:Y:S02]  /*30c0*/  UISETP.LT.AND UP0, UPT, UR4, 0x1, UPT ;  /* 0x000000010400788c */ /* 0x000fe4000bf01270 */
[----:B------:R-:W-:-:S02]  /*30d0*/  ULOP3.LUT UR15, UR15, 0x3fff, URZ, 0xc0, !UPT ;  /* 0x00003fff0f0f7892 */ /* 0x000fc4000f8ec0ff */
[----:B------:R-:W-:Y:S02]  /*30e0*/  USEL UR9, UR4, 0x1, !UP0 ;  /* 0x0000000104097887 */ /* 0x000fe4000c000000 */
[----:B------:R-:W-:Y:S02]  /*30f0*/  ULOP3.LUT UR10, UR10, 0x10000, URZ, 0xfc, !UPT ;  /* 0x000100000a0a7892 */ /* 0x000fe4000f8efcff */
[----:B------:R-:W-:Y:S02]  /*3100*/  UIADD3 UR9, UPT, UPT, -UR9, URZ, URZ ;  /* 0x000000ff09097290 */ /* 0x000fe4000fffe1ff */
[----:B---3--:R-:W-:Y:S01]  /*3110*/  UISETP.GE.AND UP3, UPT, UR6, 0x1, UPT ;  /* 0x000000010600788c */ /* 0x008fe2000bf66270 */
[----:B------:R-:W-:Y:S01]  /*3120*/  UMOV UR20, 0x0 ;  /* 0x0000000000147882 */ /* 0x000fe20000000000 */
[----:B------:R-:W-:Y:S01]  /*3130*/  UMOV UR21, 0x8108490 ;  /* 0x0810849000157882 */ /* 0x000fe20000000000 */
[----:B------:R-:W-:Y:S01]  /*3140*/  UMOV UR18, 0x0 ;  /* 0x0000000000127882 */ /* 0x000fe20000000000 */
[----:B------:R-:W-:Y:S01]  /*3150*/  UMOV UR19, 0x8108490 ;  /* 0x0810849000137882 */ /* 0x000fe20000000000 */
[----:B-1----:R-:W-:-:S15]  /*3160*/  R2UR UR16, R0 ;  /* 0x00000000001072ca */ /* 0x002fde00000e0000 */
.L_x_63:
[----:B------:R-:W-:Y:S02]  /*3170*/  LEA R0, R10, UR5, 0x3 ;  /* 0x000000050a007c11 */ /* 0x000fe4000f8e18ff */
[----:B------:R-:W-:Y:S02]  /*3180*/  SHF.L.U32 R5, R9, 0x1f, RZ ;  /* 0x0000001f09057819 */ /* 0x000fe400000006ff */
[----:B------:R-:W-:Y:S01]  /*3190*/  PLOP3.LUT P0, PT, PT, PT, UP3, 0x80, 0x8 ;  /* 0x000000000008781c */ /* 0x000fe20003f0f038 */
[----:B------:R-:W-:Y:S01]  /*31a0*/  VIADD R3, R0, 0xb0 ;  /* 0x000000b000037836 */ /* 0x000fe20000000000 */
[----:B-1----:R-:W1:Y:S02]  /*31b0*/  SYNCS.PHASECHK.TRANS64.TRYWAIT P1, [R0+URZ+0xa0], R5 ;  /* 0x0000a005000075a7 */ /* 0x002e6400080211ff */
[----:B-1-3--:R-:W-:Y:S09]  /*31c0*/  @!P1 BRA `(.L_x_57) ;  /* 0x0000003c00e09947 */ /* 0x00aff20003800000 */
.L_x_122:
[----:B------:R-:W-:Y:S01]  /*31d0*/  LEA R4, R10, UR5, 0x4 ;  /* 0x000000050a047c11 */ /* 0x000fe2000f8e20ff */
[----:B------:R-:W-:Y:S01]  /*31e0*/  @UP3 ULEA UR6, UR13, UR5, 0x3 ;  /* 0x000000050d063291 */ /* 0x000fe2000f8e18ff */
[----:B------:R-:W-:Y:S01]  /*31f0*/  PLOP3.LUT P2, PT, PT, PT, PT, 0x80, 0x8 ;  /* 0x000000000008781c */ /* 0x000fe20003f4f070 */
[----:B------:R-:W-:Y:S01]  /*3200*/  ULEA UR7, UR14, UR5, 0x3 ;  /* 0x000000050e077291 */ /* 0x000fe2000f8e18ff */
[----:B------:R-:W-:Y:S01]  /*3210*/  PRMT R3, RZ, 0x654, R3 ;  /* 0x00000654ff037816 */ /* 0x000fe20000000003 */
[----:B------:R-:W-:Y:S01]  /*3220*/  ULEA UR8, UR14, UR16, 0x6 ;  /* 0x000000100e087291 */ /* 0x000fe2000f8e30ff */
[----:B-1----:R-:W1:Y:S01]  /*3230*/  LDS.128 R4, [R4+0x130] ;  /* 0x0001300004047984 */ /* 0x002e620000000c00 */
[----:B------:R-:W-:Y:S02]  /*3240*/  @P0 SHF.L.U32 R2, R8, 0x1f, RZ ;  /* 0x0000001f08020819 */ /* 0x000fe400000006ff */
[----:B------:R-:W-:Y:S01]  /*3250*/  SHF.L.U32 R0, R11, 0x1f, RZ ;  /* 0x0000001f0b007819 */ /* 0x000fe200000006ff */
[----:B------:R-:W-:Y:S01]  /*3260*/  @!PT LDS RZ, [RZ] ;  /* 0x00000000fffff984 */ /* 0x000fe20000000800 */
[----:B------:R-:W-:Y:S01]  /*3270*/  @!PT LDS RZ, [RZ] ;  /* 0x00000000fffff984 */ /* 0x000fe20000000800 */
[----:B------:R-:W-:Y:S01]  /*3280*/  @!PT LDS RZ, [RZ] ;  /* 0x00000000fffff984 */ /* 0x000fe20000000800 */
[----:B------:R-:W-:Y:S01]  /*3290*/  @!PT LDS RZ, [RZ] ;  /* 0x00000000fffff984 */ /* 0x000fe20000000800 */
[----:B------:R2:W-:Y:S06]  /*32a0*/  MEMBAR.ALL.CTA ;  /* 0x0000000000007992 */ /* 0x0005ec0000008000 */
[----:B--2---:R-:W2:Y:S02]  /*32b0*/  FENCE.VIEW.ASYNC.S ;  /* 0x00000000000073c6 */ /* 0x004ea40000000000 */
[----:B--2---:R2:W-:Y:S01]  /*32c0*/  SYNCS.ARRIVE.TRANS64.RED.A1T0 RZ, [R3+URZ], RZ ;  /* 0x000000ff03ff79a7 */ /* 0x0045e200081004ff */
[----:B------:R2:W3:Y:S01]  /*32d0*/  @P0 SYNCS.PHASECHK.TRANS64.TRYWAIT P2, [UR6], R2 ;  /* 0x00000002ff0005a7 */ /* 0x0004e20008041106 */
[----:B-1----:R-:W-:Y:S01]  /*32e0*/  LOP3.LUT P1, RZ, R6, 0x1, RZ, 0xc0, !PT ;  /* 0x0000000106ff7812 */ /* 0x002fe2000782c0ff */
[----:B------:R-:W1:Y:S02]  /*32f0*/  SYNCS.PHASECHK.TRANS64.TRYWAIT P0, [UR7+0xe0], R0 ;  /* 0x0000e000ff0075a7 */ /* 0x000e640008001107 */
[----:B-123--:R-:W-:Y:S10]  /*3300*/  @!P0 BRA `(.L_x_58) ;  /* 0x0000003c00a48947 */ /* 0x00eff40003800000 */
.L_x_124:
[----:B------:R-:W-:Y:S01]  /*3310*/  IADD3 R10, PT, PT, R10, 0x1, RZ ;  /* 0x000000010a0a7810 */ /* 0x000fe20007ffe0ff */
[----:B------:R-:W-:Y:S06]  /*3320*/  BRA.U !UP3, `(.L_x_59) ;  /* 0x000000010bc07547 */ /* 0x000fec000b800000 */
[----:B------:R-:W-:Y:S01]  /*3330*/  UPLOP3.LUT UP4, UPT, UPT, UPT, UPT, 0x40, 0x4 ;  /* 0x000000000004789c */ /* 0x000fe20003f8e870 */
[----:B------:R-:W-:Y:S01]  /*3340*/  UMOV UR12, UR9 ;  /* 0x00000009000c7c82 */ /* 0x000fe20008000000 */
[----:B------:R-:W-:Y:S01]  /*3350*/  UMOV UR11, UR4 ;  /* 0x00000004000b7c82 */ /* 0x000fe20008000000 */
[----:B------:R-:W-:-:S08]  /*3360*/  UMOV UR17, UR13 ;  /* 0x0000000d00117c82 */ /* 0x000fd00008000000 */
.L_x_62:
[----:B------:R-:W-:Y:S02]  /*3370*/  UIADD3 UR12, UPT, UPT, UR12, 0x1, URZ ;  /* 0x000000010c0c7890 */ /* 0x000fe4000fffe0ff */
[----:B--2---:R-:W-:Y:S02]  /*3380*/  ULEA UR6, UR17, UR5, 0x3 ;  /* 0x0000000511067291 */ /* 0x004fe4000f8e18ff */
[----:B------:R-:W-:Y:S01]  /*3390*/  UISETP.NE.AND UP0, UPT, UR12, URZ, UPT ;  /* 0x000000ff0c00728c */ /* 0x000fe2000bf05270 */
[----:B---3--:R-:W-:Y:S10]  /*33a0*/  @P2 BRA `(.L_x_60) ;  /* 0x00000000000c2947 */ /* 0x008ff40003800000 */
[----:B-1----:R-:W-:Y:S04]  /*33b0*/  SHF.L.U32 R3, R8, 0x1f, RZ ;  /* 0x0000001f08037819 */ /* 0x002fe800000006ff */
[----:B------:R-:W1:Y:S02]  /*33c0*/  SYNCS.PHASECHK.TRANS64.TRYWAIT P0, [UR6], R3 ;  /* 0x00000003ff0075a7 */ /* 0x000e640008001106 */
[----:B-1----:R-:W-:Y:S05]  /*33d0*/  @!P0 BRA `(.L_x_61) ;  /* 0x0000003c00888947 */ /* 0x002fea0003800000 */
.L_x_60:
[----:B------:R-:W-:Y:S01]  /*33e0*/  UISETP.NE.AND UP1, UPT, UR11, 0x1, UPT ;  /* 0x000000010b00788c */ /* 0x000fe2000bf25270 */
[----:B------:R-:W-:Y:S01]  /*33f0*/  PLOP3.LUT P2, PT, PT, PT, PT, 0x80, 0x8 ;  /* 0x000000000008781c */ /* 0x000fe20003f4f070 */
[----:B------:R-:W-:Y:S02]  /*3400*/  UIADD3 UR13, UPT, UPT, UR17, 0x1, URZ ;  /* 0x00000001110d7890 */ /* 0x000fe4000fffe0ff */
[----:B------:R-:W-:Y:S02]  /*3410*/  ULEA UR28, UR17, UR15, 0xa ;  /* 0x0000000f111c7291 */ /* 0x000fe4000f8e50ff */
[----:B------:R-:W-:Y:S01]  /*3420*/  UISETP.NE.AND UP2, UPT, UR13, 0x8, UPT ;  /* 0x000000080d00788c */ /* 0x000fe2000bf45270 */
[----:B------:R-:W-:Y:S01]  /*3430*/  PLOP3.LUT P0, PT, PT, PT, UP1, 0x80, 0x8 ;  /* 0x000000000008781c */ /* 0x000fe20003f0f018 */
[----:B------:R-:W-:Y:S02]  /*3440*/  UIADD3 UR40, UPT, UPT, UR28, 0x100, URZ ;  /* 0x000001001c287890 */ /* 0x000fe4000fffe0ff */
[----:B------:R-:W-:Y:S02]  /*3450*/  USEL UR27, URZ, 0x1, UP2 ;  /* 0x00000001ff1b7887 */ /* 0x000fe40009000000 */
[----:B------:R-:W-:Y:S02]  /*3460*/  USEL UR13, UR13, URZ, UP2 ;  /* 0x000000ff0d0d7287 */ /* 0x000fe40009000000 */
[----:B------:R-:W-:Y:S02]  /*3470*/  UIADD3 UR36, UPT, UPT, UR28, 0x200, URZ ;  /* 0x000002001c247890 */ /* 0x000fe4000fffe0ff */
[----:B------:R-:W-:Y:S01]  /*3480*/  @UP1 ULEA UR26, UR13, UR5, 0x3 ;  /* 0x000000050d1a1291 */ /* 0x000fe2000f8e18ff */
[----:B------:R-:W-:Y:S01]  /*3490*/  LOP3.LUT R8, R8, UR27, RZ, 0x3c, !PT ;  /* 0x0000001b08087c12 */ /* 0x000fe2000f8e3cff */
[----:B------:R-:W-:Y:S02]  /*34a0*/  UIADD3 UR32, UPT, UPT, UR28, 0x300, URZ ;  /* 0x000003001c207890 */ /* 0x000fe4000fffe0ff */
[----:B------:R-:W-:Y:S01]  /*34b0*/  UIADD3 UR6, UPT, UPT, UR6, 0x40, URZ ;  /* 0x0000004006067890 */ /* 0x000fe2000fffe0ff */
[----:B-1----:R-:W-:Y:S01]  /*34c0*/  @P0 SHF.L.U32 R0, R8, 0x1f, RZ ;  /* 0x0000001f08000819 */ /* 0x002fe200000006ff */
[----:B------:R-:W-:Y:S01]  /*34d0*/  UIADD3 UR11, UPT, UPT, UR11, -0x1, URZ ;  /* 0xffffffff0b0b7890 */ /* 0x000fe2000fffe0ff */
[----:B------:R-:W-:Y:S02]  /*34e0*/  UMOV UR29, 0x40004040 ;  /* 0x40004040001d7882 */ /* 0x000fe40000000000 */
[----:B------:R2:W3:Y:S01]  /*34f0*/  @P0 SYNCS.PHASECHK.TRANS64.TRYWAIT P2, [UR26], R0 ;  /* 0x00000000ff0005a7 */ /* 0x0004e2000804111a */
[----:B------:R-:W-:Y:S01]  /*3500*/  ULEA UR26, UR17, UR10, 0x9 ;  /* 0x0000000a111a7291 */ /* 0x000fe2000f8e48ff */
[----:B------:R-:W-:Y:S01]  /*3510*/  UMOV UR27, 0x40004040 ;  /* 0x40004040001b7882 */ /* 0x000fe20000000000 */
[----:B------:R-:W-:Y:S02]  /*3520*/  UMOV UR41, 0x40004040 ;  /* 0x4000404000297882 */ /* 0x000fe40000000000 */
[----:B------:R-:W-:Y:S02]  /*3530*/  UIADD3 UR38, UPT, UPT, UR26, 0x2, URZ ;  /* 0x000000021a267890 */ /* 0x000fe4000fffe0ff */
[----:B------:R-:W-:Y:S02]  /*3540*/  UIADD3 UR34, UPT, UPT, UR26, 0x4, URZ ;  /* 0x000000041a227890 */ /* 0x000fe4000fffe0ff */
[----:B------:R-:W-:Y:S01]  /*3550*/  UIADD3 UR30, UPT, UPT, UR26, 0x6, URZ ;  /* 0x000000061a1e7890 */ /* 0x000fe2000fffe0ff */
[----:B------:R2:W-:Y:S01]  /*3560*/  UTCQMMA gdesc[UR28], gdesc[UR26], tmem[UR8], tmem[UR24], idesc[UR25], UP4 ;  /* 0x00ff181a1c0075ea */ /* 0x0005e2000a000308 */
[----:B------:R-:W-:Y:S01]  /*3570*/  UPLOP3.LUT UP4, UPT, UPT, UPT, UPT, 0x80, 0x8 ;  /* 0x000000000008789c */ /* 0x000fe20003f8f070 */
[----:B------:R-:W-:Y:S01]  /*3580*/  UMOV UR39, 0x40004040 ;  /* 0x4000404000277882 */ /* 0x000fe20000000000 */
[----:B------:R-:W-:Y:S01]  /*3590*/  UMOV UR37, 0x40004040 ;  /* 0x4000404000257882 */ /* 0x000fe20000000000 */
[----:B------:R2:W-:Y:S01]  /*35a0*/  UTCQMMA gdesc[UR40], gdesc[UR38], tmem[UR8], tmem[UR22], idesc[UR23], UPT ;  /* 0x00ff1626280075ea */ /* 0x0005e2000b800308 */
[----:B------:R-:W-:Y:S01]  /*35b0*/  UMOV UR35, 0x40004040 ;  /* 0x4000404000237882 */ /* 0x000fe20000000000 */
[----:B------:R-:W-:Y:S01]  /*35c0*/  UMOV UR33, 0x40004040 ;  /* 0x4000404000217882 */ /* 0x000fe20000000000 */
[----:B------:R-:W-:Y:S01]  /*35d0*/  UMOV UR31, 0x40004040 ;  /* 0x40004040001f7882 */ /* 0x000fe20000000000 */
[----:B------:R2:W-:Y:S01]  /*35e0*/  UTCQMMA gdesc[UR36], gdesc[UR34], tmem[UR8], tmem[UR20], idesc[UR21], UPT ;  /* 0x00ff1422240075ea */ /* 0x0005e2000b800308 */
[----:B------:R2:W-:Y:S01]  /*35f0*/  UTCQMMA gdesc[UR32], gdesc[UR30], tmem[UR8], tmem[UR18], idesc[UR19], UPT ;  /* 0x00ff121e200075ea */ /* 0x0005e2000b800308 */
[----:B------:R2:W-:Y:S01]  /*3600*/  UTCBAR [UR6], URZ ;  /* 0x000000ff060073e9 */ /* 0x0005e200080000ff */
[----:B------:R-:W-:Y:S01]  /*3610*/  UMOV UR17, UR13 ;  /* 0x0000000d00117c82 */ /* 0x000fe20008000000 */
[----:B------:R-:W-:Y:S05]  /*3620*/  BRA.U UP0, `(.L_x_62) ;  /* 0xfffffffd00507547 */ /* 0x000fea000b83ffff */
.L_x_59:
[----:B------:R-:W-:Y:S01]  /*3630*/  UIADD3 UR14, UPT, UPT, UR14, 0x1, URZ ;  /* 0x000000010e0e7890 */ /* 0x000fe2000fffe0ff */
[C---:B------:R-:W-:Y:S01]  /*3640*/  ISETP.NE.AND P0, PT, R10.reuse, 0x2, PT ;  /* 0x000000020a00780c */ /* 0x040fe20003f05270 */
[----:B------:R-:W-:Y:S02]  /*3650*/  UIADD3 UR7, UPT, UPT, UR7, 0xc0, URZ ;  /* 0x000000c007077890 */ /* 0x000fe4000fffe0ff */
[----:B------:R-:W-:Y:S01]  /*3660*/  UISETP.NE.AND UP0, UPT, UR14, 0x4, UPT ;  /* 0x000000040e00788c */ /* 0x000fe2000bf05270 */
[----:B-12---:R-:W-:Y:S02]  /*3670*/  SEL R0, RZ, 0x1, P0 ;  /* 0x00000001ff007807 */ /* 0x006fe40000000000 */
[----:B------:R-:W-:Y:S01]  /*3680*/  SEL R10, R10, RZ, P0 ;  /* 0x000000ff0a0a7207 */ /* 0x000fe20000000000 */
[----:B------:R-:W-:Y:S01]  /*3690*/  USEL UR6, URZ, 0x1, UP0 ;  /* 0x00000001ff067887 */ /* 0x000fe20008000000 */
[----:B------:R-:W-:Y:S01]  /*36a0*/  LOP3.LUT R9, R9, R0, RZ, 0x3c, !PT ;  /* 0x0000000009097212 */ /* 0x000fe200078e3cff */
[----:B------:R-:W-:Y:S01]  /*36b0*/  USEL UR14, UR14, URZ, UP0 ;  /* 0x000000ff0e0e7287 */ /* 0x000fe20008000000 */
[----:B------:R1:W-:Y:S03]  /*36c0*/  UTCBAR [UR7], URZ ;  /* 0x000000ff070073e9 */ /* 0x0003e600080000ff */
[----:B------:R-:W-:Y:S01]  /*36d0*/  LOP3.LUT R11, R11, UR6, RZ, 0x3c, !PT ;  /* 0x000000060b0b7c12 */ /* 0x000fe2000f8e3cff */
[----:B------:R-:W-:Y:S07]  /*36e0*/  @P1 BRA `(.L_x_63) ;  /* 0xfffffff800a01947 */ /* 0x000fee000383ffff */
[----:B------:R-:W2:Y:S01]  /*36f0*/  S2UR UR4, SR_CgaCtaId ;  /* 0x00000000000479c3 */ /* 0x000ea20000008800 */
[----:B------:R-:W-:Y:S01]  /*3700*/  ELECT P0, URZ, PT ;  /* 0x0000000000ff782f */ /* 0x000fe20003800000 */
[----:B------:R-:W-:Y:S01]  /*3710*/  IMAD.MOV.U32 R0, RZ, RZ, 0x1 ;  /* 0x00000001ff007424 */ /* 0x000fe200078e00ff */
[----:B------:R-:W-:Y:S01]  /*3720*/  UIADD3 UR5, UPT, UPT, UR5, 0xe0, URZ ;  /* 0x000000e005057890 */ /* 0x000fe2000fffe0ff */
[----:B------:R-:W-:Y:S01]  /*3730*/  SHF.L.U32 R3, R11, 0x1f, RZ ;  /* 0x0000001f0b037819 */ /* 0x000fe200000006ff */
[----:B------:R-:W-:-:S03]  /*3740*/  UMOV UR6, 0x40 ;  /* 0x0000004000067882 */ /* 0x000fc60000000000 */
[----:B------:R-:W-:Y:S01]  /*3750*/  UVIRTCOUNT.DEALLOC.SMPOOL 0x80 ;  /* 0x000000800000784c */ /* 0x000fe20000000000 */
[----:B--2---:R-:W-:Y:S02]  /*3760*/  ULEA UR4, UR4, UR6, 0x18 ;  /* 0x0000000604047291 */ /* 0x004fe4000f8ec0ff */
[----:B------:R-:W-:-:S07]  /*3770*/  ULEA UR6, UR14, UR5, 0x3 ;  /* 0x000000050e067291 */ /* 0x000fce000f8e18ff */
[----:B------:R2:W-:Y:S02]  /*3780*/  @P0 STS.U8 [UR4+0x1c], R0 ;  /* 0x00001c00ff000988 */ /* 0x0005e40008000004 */
[----:B------:R-:W4:Y:S02]  /*3790*/  SYNCS.PHASECHK.TRANS64.TRYWAIT P0, [UR6], R3 ;  /* 0x00000003ff0075a7 */ /* 0x000f240008001106 */
[----:B--2-4-:R-:W-:Y:S05]  /*37a0*/  @!P0 BRA `(.L_x_64) ;  /* 0x0000003800ac8947 */ /* 0x014fea0003800000 */
.L_x_127:
[----:B-1----:R-:W-:-:S04]  /*37b0*/  UIADD3 UR7, UPT, UPT, UR14, 0x1, URZ ;  /* 0x000000010e077890 */ /* 0x002fc8000fffe0ff */
[----:B------:R-:W-:-:S04]  /*37c0*/  UISETP.NE.AND UP0, UPT, UR7, 0x4, UPT ;  /* 0x000000040700788c */ /* 0x000fc8000bf05270 */
[----:B------:R-:W-:Y:S02]  /*37d0*/  USEL UR8, URZ, 0x1, UP0 ;  /* 0x00000001ff087887 */ /* 0x000fe40008000000 */
[----:B------:R-:W-:-:S04]  /*37e0*/  USEL UR7, UR7, URZ, UP0 ;  /* 0x000000ff07077287 */ /* 0x000fc80008000000 */
[----:B------:R-:W-:Y:S01]  /*37f0*/  ULEA UR6, UR7, UR5, 0x3 ;  /* 0x0000000507067291 */ /* 0x000fe2000f8e18ff */
[----:B------:R-:W-:-:S04]  /*3800*/  LOP3.LUT R2, R11, UR8, RZ, 0x3c, !PT ;  /* 0x000000080b027c12 */ /* 0x000fc8000f8e3cff */
[----:B--2---:R-:W-:-:S04]  /*3810*/  SHF.L.U32 R3, R2, 0x1f, RZ ;  /* 0x0000001f02037819 */ /* 0x004fc800000006ff */
[----:B------:R-:W1:Y:S02]  /*3820*/  SYNCS.PHASECHK.TRANS64.TRYWAIT P0, [UR6], R3 ;  /* 0x00000003ff0075a7 */ /* 0x000e640008001106 */
[----:B-1----:R-:W-:Y:S05]  /*3830*/  @!P0 BRA `(.L_x_65) ;  /* 0x0000003800a08947 */ /* 0x002fea0003800000 */
.L_x_129:
        /* <DEDUP_REMOVED lines=9> */
.L_x_131:
[----:B------:R-:W-:-:S04]  /*38d0*/  UIADD3 UR7, UPT, UPT, UR7, 0x1, URZ ;  /* 0x0000000107077890 */ /* 0x000fc8000fffe0ff */
[----:B------:R-:W-:-:S04]  /*38e0*/  UISETP.NE.AND UP0, UPT, UR7, 0x4, UPT ;  /* 0x000000040700788c */ /* 0x000fc8000bf05270 */
[----:B------:R-:W-:Y:S02]  /*38f0*/  USEL UR6, URZ, 0x1, UP0 ;  /* 0x00000001ff067887 */ /* 0x000fe40008000000 */
[----:B------:R-:W-:-:S04]  /*3900*/  USEL UR7, UR7, URZ, UP0 ;  /* 0x000000ff07077287 */ /* 0x000fc80008000000 */
[----:B------:R-:W-:Y:S01]  /*3910*/  ULEA UR7, UR7, UR5, 0x3 ;  /* 0x0000000507077291 */ /* 0x000fe2000f8e18ff */
[----:B-1----:R-:W-:-:S04]  /*3920*/  LOP3.LUT R3, R2, UR6, RZ, 0x3c, !PT ;  /* 0x0000000602037c12 */ /* 0x002fc8000f8e3cff */
[----:B------:R-:W-:-:S04]  /*3930*/  SHF.L.U32 R3, R3, 0x1f, RZ ;  /* 0x0000001f03037819 */ /* 0x000fc800000006ff */
[----:B------:R-:W1:Y:S02]  /*3940*/  SYNCS.PHASECHK.TRANS64.TRYWAIT P0, [UR7], R3 ;  /* 0x00000003ff0075a7 */ /* 0x000e640008001107 */
[----:B-1----:R-:W-:Y:S05]  /*3950*/  @!P0 BRA `(.L_x_67) ;  /* 0x0000003800888947 */ /* 0x002fea0003800000 */
.L_x_133:
[----:B------:R-:W-:Y:S01]  /*3960*/  NOP ;  /* 0x0000000000007918 */ /* 0x000fe20000000000 */
[----:B-1----:R-:W1:Y:S01]  /*3970*/  LDS R0, [UR4+0x14] ;  /* 0x00001404ff007984 */ /* 0x002e620008000800 */
[----:B------:R-:W-:Y:S01]  /*3980*/  ULOP3.LUT UR6, UR16, 0xffff, URZ, 0xc0, !UPT ;  /* 0x0000ffff10067892 */ /* 0x000fe2000f8ec0ff */
[----:B------:R-:W-:Y:S01]  /*3990*/  UMOV UR8, 0xffff ;  /* 0x0000ffff00087882 */ /* 0x000fe20000000000 */
[----:B------:R-:W-:Y:S02]  /*39a0*/  UMOV UR5, 0x1 ;  /* 0x0000000100057882 */ /* 0x000fe40000000000 */
[----:B------:R-:W-:-:S04]  /*39b0*/  USHF.R.U32.HI UR6, URZ, 0x5, UR6 ;  /* 0x00000005ff067899 */ /* 0x000fc80008011606 */
[----:B------:R-:W-:Y:S02]  /*39c0*/  USHF.L.U32 UR8, UR8, UR6, URZ ;  /* 0x0000000608087299 */ /* 0x000fe400080006ff */
[----:B------:R-:W-:-:S04]  /*39d0*/  USHF.L.U32 UR5, UR5, UR6, URZ ;  /* 0x0000000605057299 */ /* 0x000fc800080006ff */
[----:B-1----:R-:W-:-:S04]  /*39e0*/  LOP3.LUT R0, R0, UR8, RZ, 0xc0, !PT ;  /* 0x0000000800007c12 */ /* 0x002fc8000f8ec0ff */
[----:B------:R-:W-:-:S13]  /*39f0*/  ISETP.NE.AND P0, PT, R0, UR8, PT ;  /* 0x0000000800007c0c */ /* 0x000fda000bf05270 */
[----:B------:R-:W-:Y:S05]  /*3a00*/  @P0 BRA `(.L_x_68) ;  /* 0x0000000000580947 */ /* 0x000fea0003800000 */
[----:B------:R-:W1:Y:S02]  /*3a10*/  LDS R0, [UR4+0x18] ;  /* 0x00001804ff007984 */ /* 0x000e640008000800 */
[----:B-1----:R-:W-:-:S04]  /*3a20*/  LOP3.LUT R0, R0, UR5, RZ, 0xc0, !PT ;  /* 0x0000000500007c12 */ /* 0x002fc8000f8ec0ff */
[----:B------:R-:W-:-:S13]  /*3a30*/  ISETP.NE.AND P0, PT, R0, UR5, PT ;  /* 0x0000000500007c0c */ /* 0x000fda000bf05270 */
[----:B------:R-:W-:Y:S05]  /*3a40*/  @P0 BRA `(.L_x_69) ;  /* 0x00000000003c0947 */ /* 0x000fea0003800000 */
[----:B------:R-:W1:Y:S01]  /*3a50*/  S2R R2, SR_LANEID ;  /* 0x0000000000027919 */ /* 0x000e620000000000 */
[----:B------:R-:W-:Y:S01]  /*3a60*/  ULOP3.LUT UR8, URZ, UR8, URZ, 0x33, !UPT ;  /* 0x00000008ff087292 */ /* 0x000fe2000f8e33ff */
[----:B------:R-:W-:Y:S01]  /*3a70*/  LOP3.LUT R4, RZ, UR5, RZ, 0x33, !PT ;  /* 0x00000005ff047c12 */ /* 0x000fe2000f8e33ff */
[----:B------:R-:W-:Y:S02]  /*3a80*/  VOTEU.ANY UR7, UPT, PT ;  /* 0x0000000000077886 */ /* 0x000fe400038e0100 */
[----:B------:R-:W-:Y:S01]  /*3a90*/  UFLO.U32 UR7, UR7 ;  /* 0x00000007000772bd */ /* 0x000fe200080e0000 */
[----:B------:R-:W2:Y:S01]  /*3aa0*/  REDUX UR5, R4 ;  /* 0x00000000040573c4 */ /* 0x000ea20000000000 */
[----:B------:R-:W-:-:S06]  /*3ab0*/  IMAD.U32 R0, RZ, RZ, UR8 ;  /* 0x00000008ff007e24 */ /* 0x000fcc000f8e00ff */
[----:B------:R4:W-:Y:S01]  /*3ac0*/  UTCATOMSWS.AND URZ, UR8 ;  /* 0x0000000800ff79e3 */ /* 0x0009e20008000000 */
[----:B------:R-:W3:Y:S01]  /*3ad0*/  REDUX UR6, R0 ;  /* 0x00000000000673c4 */ /* 0x000ee20000000000 */
[----:B-1----:R-:W-:Y:S01]  /*3ae0*/  ISETP.EQ.U32.AND P0, PT, R2, UR7, PT ;  /* 0x0000000702007c0c */ /* 0x002fe2000bf02070 */
[----:B--2---:R-:W-:Y:S01]  /*3af0*/  IMAD.U32 R2, RZ, RZ, UR5 ;  /* 0x00000005ff027e24 */ /* 0x004fe2000f8e00ff */
[----:B---3--:R-:W-:-:S11]  /*3b00*/  MOV R3, UR6 ;  /* 0x0000000600037c02 */ /* 0x008fd60008000f00 */
[----:B------:R4:W-:Y:S04]  /*3b10*/  @P0 ATOMS.AND RZ, [UR4+0x14], R3 ;  /* 0x00001403ffff098c */ /* 0x0009e8000a800004 */
[----:B------:R4:W-:Y:S01]  /*3b20*/  @P0 ATOMS.AND RZ, [UR4+0x18], R2 ;  /* 0x00001802ffff098c */ /* 0x0009e2000a800004 */
[----:B------:R-:W-:Y:S05]  /*3b30*/  BRA `(.L_x_70) ;  /* 0x0000000000147947 */ /* 0x000fea0003800000 */
.L_x_69:
[----:B------:R-:W-:Y:S02]  /*3b40*/  MOV R2, 0x3b60 ;  /* 0x00003b6000027802 */ /* 0x000fe40000000f00 */
[----:B---3-5:R-:W-:Y:S05]  /*3b50*/  CALL.REL.NOINC `($__internal_0_$__cuda_sm10x_tcgen05_guardrail_trap_col_being_dealloced_not_returned_by_alloc) ;  /* 0x0000003800a47944 */ /* 0x028fea0003c00000 */
[----:B------:R-:W-:Y:S05]  /*3b60*/  BRA `(.L_x_70) ;  /* 0x0000000000087947 */ /* 0x000fea0003800000 */
.L_x_68:
[----:B------:R-:W-:Y:S02]  /*3b70*/  MOV R2, 0x3b90 ;  /* 0x00003b9000027802 */ /* 0x000fe40000000f00 */
[----:B---3-5:R-:W-:Y:S05]  /*3b80*/  CALL.REL.NOINC `($__internal_2_$__cuda_sm10x_tcgen05_guardrail_trap_unallocated_columns_being_dealloced) ;  /* 0x0000003800b07944 */ /* 0x028fea0003c00000 */
.L_x_70:
[----:B------:R-:W-:Y:S01]  /*3b90*/  NOP ;  /* 0x0000000000007918 */ /* 0x000fe20000000000 */
[----:B----4-:R-:W-:Y:S05]  /*3ba0*/  EXIT ;  /* 0x000000000000794d */ /* 0x010fea0003800000 */
.L_x_52:
[----:B------:R-:W-:-:S09]  /*3bb0*/  UISETP.NE.OR UP2, UPT, UR8, 0x3, !UP2 ;  /* 0x000000030800788c */ /* 0x000fd2000d745670 */
[----:B------:R-:W-:Y:S05]  /*3bc0*/  BRA.U UP2, `(.L_x_71) ;  /* 0x0000000902c87547 */ /* 0x000fea000b800000 */
[----:B------:R-:W1:Y:S01]  /*3bd0*/  LDCU.64 UR6, c[0x0][0x888] ;  /* 0x00011100ff0677ac */ /* 0x000e620008000a00 */
[----:B------:R-:W2:Y:S01]  /*3be0*/  LDC R0, c[0x0][0xb30] ;  /* 0x0002cc00ff007b82 */ /* 0x000ea20000000800 */
[----:B------:R-:W-:Y:S01]  /*3bf0*/  IMAD.MOV.U32 R30, RZ, RZ, 0x1 ;  /* 0x00000001ff1e7424 */ /* 0x000fe200078e00ff */
[----:B------:R-:W-:Y:S01]  /*3c00*/  CS2R R28, SRZ ;  /* 0x00000000001c7805 */ /* 0x000fe2000001ff00 */
[----:B------:R-:W4:Y:S01]  /*3c10*/  LDCU.64 UR4, c[0x0][0x890] ;  /* 0x00011200ff0477ac */ /* 0x000f220008000a00 */
[----:B------:R-:W-:Y:S01]  /*3c20*/  IMAD.MOV.U32 R25, RZ, RZ, 0x2000 ;  /* 0x00002000ff197424 */ /* 0x000fe200078e00ff */
[----:B------:R-:W-:-:S03]  /*3c30*/  UMOV UR8, 0x400 ;  /* 0x0000040000087882 */ /* 0x000fc60000000000 */
[----:B------:R-:W3:Y:S01]  /*3c40*/  LDC R19, c[0x0][0x370] ;  /* 0x0000dc00ff137b82 */ /* 0x000ee20000000800 */
[----:B------:R-:W-:-:S07]  /*3c50*/  UPLOP3.LUT UP1, UPT, UPT, UPT, UPT, 0x40, 0x4 ;  /* 0x000000000004789c */ /* 0x000fce0003f2e870 */
[----:B------:R-:W3:Y:S01]  /*3c60*/  LDC R2, c[0x0][0xb0c] ;  /* 0x0002c300ff027b82 */ /* 0x000ee20000000800 */
[----:B-1----:R-:W-:Y:S02]  /*3c70*/  UISETP.NE.U32.AND UP2, UPT, UR6, URZ, UPT ;  /* 0x000000ff0600728c */ /* 0x002fe4000bf45070 */
[----:B------:R-:W-:Y:S02]  /*3c80*/  ULEA UR6, UR37, UR8, 0x18 ;  /* 0x0000000825067291 */ /* 0x000fe4000f8ec0ff */
[----:B------:R-:W-:Y:S02]  /*3c90*/  UISETP.NE.AND.EX UP2, UPT, UR7, URZ, UPT, UP2 ;  /* 0x000000ff0700728c */ /* 0x000fe4000bf45320 */
[----:B------:R-:W-:Y:S01]  /*3ca0*/  UIADD3 UR7, UPT, UPT, UR6, 0x80, URZ ;  /* 0x0000008006077890 */ /* 0x000fe2000fffe0ff */
[----:B------:R-:W1:Y:S01]  /*3cb0*/  LDC R18, c[0x0][0xb20] ;  /* 0x0002c800ff127b82 */ /* 0x000e620000000800 */
[----:B----4-:R-:W-:Y:S01]  /*3cc0*/  UISETP.NE.U32.AND UP3, UPT, UR4, URZ, UPT ;  /* 0x000000ff0400728c */ /* 0x010fe2000bf65070 */
[----:B--2---:R-:W-:Y:S01]  /*3cd0*/  ISETP.NE.AND P1, PT, R0, 0x1, PT ;  /* 0x000000010000780c */ /* 0x004fe20003f25270 */
[----:B------:R-:W-:-:S02]  /*3ce0*/  UPRMT UR37, UR37, 0x654, UR7 ;  /* 0x0000065425257896 */ /* 0x000fc40008000007 */
[----:B------:R-:W-:-:S03]  /*3cf0*/  UISETP.NE.AND.EX UP3, UPT, UR5, URZ, UPT, UP3 ;  /* 0x000000ff0500728c */ /* 0x000fc6000bf65330 */
[----:B------:R-:W2:Y:S08]  /*3d00*/  LDC.64 R32, c[0x0][0x348] ;  /* 0x0000d200ff207b82 */ /* 0x000eb00000000a00 */
[----:B------:R-:W4:Y:S08]  /*3d10*/  LDC.64 R16, c[0x0][0xb10] ;  /* 0x0002c400ff107b82 */ /* 0x000f300000000a00 */
[----:B------:R-:W1:Y:S08]  /*3d20*/  LDC.64 R6, c[0x0][0xb18] ;  /* 0x0002c600ff067b82 */ /* 0x000e700000000a00 */
[----:B------:R-:W1:Y:S08]  /*3d30*/  LDC.64 R4, c[0x0][0xb28] ;  /* 0x0002ca00ff047b82 */ /* 0x000e700000000a00 */
[----:B---3--:R-:W1:Y:S02]  /*3d40*/  LDC R24, c[0x0][0x374] ;  /* 0x0000dd00ff187b82 */ /* 0x008e640000000800 */
.L_x_79:
[C---:B------:R-:W-:Y:S02]  /*3d50*/  LEA R0, R29.reuse, UR6, 0x3 ;  /* 0x000000061d007c11 */ /* 0x040fe4000f8e18ff */
[----:B------:R-:W-:Y:S02]  /*3d60*/  SHF.L.U32 R3, R28, 0x1f, RZ ;  /* 0x0000001f1c037819 */ /* 0x000fe400000006ff */
[----:B------:R-:W-:Y:S02]  /*3d70*/  LEA R20, R29, UR6, 0x4 ;  /* 0x000000061d147c11 */ /* 0x000fe4000f8e20ff */
[----:B---3--:R-:W3:Y:S02]  /*3d80*/  SYNCS.PHASECHK.TRANS64.TRYWAIT P0, [R0+URZ+0xa0], R3 ;  /* 0x0000a003000075a7 */ /* 0x008ee400080011ff */
[----:B---3--:R-:W-:Y:S05]  /*3d90*/  @!P0 BRA `(.L_x_72) ;  /* 0x0000003400908947 */ /* 0x008fea0003800000 */
.L_x_134:
[----:B------:R-:W-:Y:S01]  /*3da0*/  ISETP.GE.AND P0, PT, R72, 0x1, PT ;  /* 0x000000014800780c */ /* 0x000fe20003f06270 */
[----:B------:R-:W1:Y:S01]  /*3db0*/  LDS.128 R20, [R20+0x130] ;  /* 0x0001300014147984 */ /* 0x000e620000000c00 */
[----:B------:R-:W-:Y:S01]  /*3dc0*/  ISETP.NE.U32.AND P4, PT, RZ, UR4, PT ;  /* 0x00000004ff007c0c */ /* 0x000fe2000bf85070 */
[----:B---3--:R-:W-:Y:S01]  /*3dd0*/  VIADD R0, R0, 0xb0 ;  /* 0x000000b000007836 */ /* 0x008fe20000000000 */
[----:B------:R-:W-:Y:S02]  /*3de0*/  SHF.L.U32 R26, R30, 0x1f, RZ ;  /* 0x0000001f1e1a7819 */ /* 0x000fe400000006ff */
[----:B------:R-:W-:Y:S02]  /*3df0*/  ISETP.NE.AND.EX P4, PT, RZ, UR5, PT, P4 ;  /* 0x00000005ff007c0c */ /* 0x000fe4000bf85340 */
[----:B------:R-:W-:Y:S01]  /*3e00*/  PRMT R0, RZ, 0x654, R0 ;  /* 0x00000654ff007816 */ /* 0x000fe20000000000 */
[----:B------:R-:W-:Y:S01]  /*3e10*/  @!PT LDS RZ, [RZ] ;  /* 0x00000000fffff984 */ /* 0x000fe20000000800 */
[----:B------:R-:W-:Y:S01]  /*3e20*/  @!PT LDS RZ, [RZ] ;  /* 0x00000000fffff984 */ /* 0x000fe20000000800 */
[----:B------:R-:W-:Y:S01]  /*3e30*/  @!PT LDS RZ, [RZ] ;  /* 0x00000000fffff984 */ /* 0x000fe20000000800 */
[----:B------:R-:W-:Y:S01]  /*3e40*/  @!PT LDS RZ, [RZ] ;  /* 0x00000000fffff984 */ /* 0x000fe20000000800 */
[----:B------:R3:W-:Y:S06]  /*3e50*/  MEMBAR.ALL.CTA ;  /* 0x0000000000007992 */ /* 0x0007ec0000008000 */
[----:B---3--:R-:W3:Y:S02]  /*3e60*/  FENCE.VIEW.ASYNC.S ;  /* 0x00000000000073c6 */ /* 0x008ee40000000000 */
[----:B---3--:R3:W-:Y:S01]  /*3e70*/  SYNCS.ARRIVE.TRANS64.RED.A1T0 RZ, [R0+URZ], RZ ;  /* 0x000000ff00ff79a7 */ /* 0x0087e200081004ff */
[----:B-1----:R-:W-:Y:S11]  /*3e80*/  LOP3.LUT P3, RZ, R22, 0x1, RZ, 0xc0, !PT ;  /* 0x0000000116ff7812 */ /* 0x002ff6000786c0ff */
[----:B------:R-:W-:Y:S02]  /*3e90*/  @!UPT UIADD3 URZ, UPT, UPT, URZ, URZ, URZ ;  /* 0x000000fffffff290 */ /* 0x000fe4000fffe0ff */
[----:B------:R-:W-:Y:S02]  /*3ea0*/  @P3 MOV R13, R20 ;  /* 0x00000014000d3202 */ /* 0x000fe40000000f00 */
[----:B------:R-:W-:Y:S01]  /*3eb0*/  @P3 LOP3.LUT R8, R21, 0xffff, RZ, 0xc0, !PT ;  /* 0x0000ffff15083812 */ /* 0x000fe200078ec0ff */
[----:B---3--:R-:W-:Y:S06]  /*3ec0*/  @!P0 BRA `(.L_x_73) ;  /* 0x0000000000a48947 */ /* 0x008fec0003800000 */
[----:B------:R-:W-:Y:S01]  /*3ed0*/  IMAD.HI.U32 R31, R24, R7, RZ ;  /* 0x00000007181f7227 */ /* 0x000fe200078e00ff */
[----:B------:R-:W-:Y:S02]  /*3ee0*/  ISETP.NE.AND P0, PT, R6, 0x1, PT ;  /* 0x000000010600780c */ /* 0x000fe40003f05270 */
[----:B------:R-:W-:Y:S01]  /*3ef0*/  ISETP.NE.AND P2, PT, R72, 0x1, PT ;  /* 0x000000014800780c */ /* 0x000fe20003f45270 */
[----:B----4-:R-:W-:Y:S01]  /*3f00*/  IMAD.HI.U32 R34, R19, R16, RZ ;  /* 0x0000001013227227 */ /* 0x010fe200078e00ff */
[----:B------:R-:W-:Y:S02]  /*3f10*/  SHF.R.U32.HI R31, RZ, R18, R31 ;  /* 0x00000012ff1f7219 */ /* 0x000fe4000001161f */
[----:B------:R-:W-:Y:S01]  /*3f20*/  ISETP.NE.AND P5, PT, R2, 0x1, PT ;  /* 0x000000010200780c */ /* 0x000fe20003fa5270 */
[----:B------:R-:W-:Y:S01]  /*3f30*/  IMAD.HI.U32 R36, R13, R16, RZ ;  /* 0x000000100d247227 */ /* 0x000fe200078e00ff */
[----:B------:R-:W-:Y:S02]  /*3f40*/  SHF.R.U32.HI R34, RZ, R17, R34 ;  /* 0x00000011ff227219 */ /* 0x000fe40000011622 */
[----:B------:R-:W-:Y:S01]  /*3f50*/  SEL R3, R24, R31, !P0 ;  /* 0x0000001f18037207 */ /* 0x000fe20004000000 */
[C---:B------:R-:W-:Y:S01]  /*3f60*/  IMAD.HI.U32 R31, R8.reuse, R7, RZ ;  /* 0x00000007081f7227 */ /* 0x040fe200078e00ff */
[----:B------:R-:W-:Y:S02]  /*3f70*/  SEL R11, R19, R34, !P5 ;  /* 0x00000022130b7207 */ /* 0x000fe40006800000 */
[----:B------:R-:W-:Y:S01]  /*3f80*/  SHF.R.U32.HI R36, RZ, R17, R36 ;  /* 0x00000011ff247219 */ /* 0x000fe20000011624 */
[----:B------:R-:W-:Y:S01]  /*3f90*/  IMAD.HI.U32 R38, R3, R4, RZ ;  /* 0x0000000403267227 */ /* 0x000fe200078e00ff */
[----:B------:R-:W-:Y:S03]  /*3fa0*/  SHF.R.U32.HI R31, RZ, R18, R31 ;  /* 0x00000012ff1f7219 */ /* 0x000fe6000001161f */
[----:B------:R-:W-:Y:S01]  /*3fb0*/  IMAD.HI.U32 R34, R11, R4, RZ ;  /* 0x000000040b227227 */ /* 0x000fe200078e00ff */
[----:B------:R-:W-:Y:S02]  /*3fc0*/  @P2 SHF.R.U32.HI R3, RZ, R5, R38 ;  /* 0x00000005ff032219 */ /* 0x000fe40000011626 */
[----:B------:R-:W-:Y:S02]  /*3fd0*/  SEL R9, R8, R31, !P0 ;  /* 0x0000001f08097207 */ /* 0x000fe40004000000 */
[----:B------:R-:W-:Y:S01]  /*3fe0*/  @P2 SHF.R.U32.HI R11, RZ, R5, R34 ;  /* 0x00000005ff0b2219 */ /* 0x000fe20000011622 */
[C---:B------:R-:W-:Y:S01]  /*3ff0*/  IMAD R10, R72.reuse, R3, RZ ;  /* 0x00000003480a7224 */ /* 0x040fe200078e02ff */
[----:B------:R-:W-:Y:S01]  /*4000*/  SEL R3, R13, R36, !P5 ;  /* 0x000000240d037207 */ /* 0x000fe20006800000 */
[C---:B------:R-:W-:Y:S03]  /*4010*/  IMAD.HI.U32 R14, R9.reuse, R4, RZ ;  /* 0x00000004090e7227 */ /* 0x040fe600078e00ff */
[----:B------:R-:W-:Y:S01]  /*4020*/  ISETP.GE.AND P0, PT, R9, R10, PT ;  /* 0x0000000a0900720c */ /* 0x000fe20003f06270 */
[C---:B------:R-:W-:Y:S01]  /*4030*/  IMAD R12, R72.reuse, R11, RZ ;  /* 0x0000000b480c7224 */ /* 0x040fe200078e02ff */
[-C--:B------:R-:W-:Y:S04]  /*4040*/  SHF.R.U32.HI R14, RZ, R5.reuse, R14 ;  /* 0x00000005ff0e7219 */ /* 0x080fe8000001160e */
[----:B------:R-:W-:Y:S02]  /*4050*/  ISETP.GE.OR P0, PT, R3, R12, P0 ;  /* 0x0000000c0300720c */ /* 0x000fe40000706670 */
[----:B------:R-:W-:Y:S05]  /*4060*/  SEL R15, R9, R14, !P2 ;  /* 0x0000000e090f7207 */ /* 0x000fea0005000000 */
[----:B------:R-:W-:Y:S04]  /*4070*/  IMAD.MOV R14, RZ, RZ, -R15 ;  /* 0x000000ffff0e7224 */ /* 0x000fe800078e0a0f */
[----:B------:R-:W-:Y:S02]  /*4080*/  IMAD R14, R72, R14, R9 ;  /* 0x0000000e480e7224 */ /* 0x000fe400078e0209 */
[C---:B------:R-:W-:Y:S05]  /*4090*/  @!P0 IMAD.HI.U32 R10, R3.reuse, R4, RZ ;  /* 0x00000004030a8227 */ /* 0x040fea00078e00ff */
[----:B------:R-:W-:Y:S04]  /*40a0*/  @!P0 SHF.R.U32.HI R10, RZ, R5, R10 ;  /* 0x00000005ff0a8219 */ /* 0x000fe8000001160a */
[----:B------:R-:W-:Y:S01]  /*40b0*/  @!P0 SEL R0, R3, R10, !P2 ;  /* 0x0000000a03008207 */ /* 0x000fe20005000000 */
[----:B------:R-:W-:Y:S03]  /*40c0*/  IMAD.MOV R10, RZ, RZ, -R3 ;  /* 0x000000ffff0a7224 */ /* 0x000fe600078e0a03 */
[----:B------:R-:W-:Y:S01]  /*40d0*/  @!P0 IADD3 R15, PT, PT, R15, -R0, RZ ;  /* 0x800000000f0f8210 */ /* 0x000fe20007ffe0ff */
[----:B------:R-:W-:Y:S01]  /*40e0*/  @!P0 IMAD R0, R11, R14, R0 ;  /* 0x0000000e0b008224 */ /* 0x000fe200078e0200 */
[----:B------:R-:W-:Y:S01]  /*40f0*/  IADD3 R11, PT, PT, -R9, RZ, RZ ;  /* 0x000000ff090b7210 */ /* 0x000fe20007ffe1ff */
[----:B------:R-:W-:Y:S02]  /*4100*/  IMAD R13, R2, R10, R13 ;  /* 0x0000000a020d7224 */ /* 0x000fe400078e020d */
[----:B------:R-:W-:Y:S02]  /*4110*/  @!P0 IMAD R9, R15, R72, R3 ;  /* 0x000000480f098224 */ /* 0x000fe400078e0203 */
[----:B------:R-:W-:Y:S02]  /*4120*/  @!P0 IMAD.MOV.U32 R3, RZ, RZ, R0 ;  /* 0x000000ffff038224 */ /* 0x000fe400078e0000 */
[----:B------:R-:W-:Y:S02]  /*4130*/  IMAD R8, R6, R11, R8 ;  /* 0x0000000b06087224 */ /* 0x000fe400078e0208 */
[----:B------:R-:W-:Y:S02]  /*4140*/  IMAD R13, R3, R2, R13 ;  /* 0x00000002030d7224 */ /* 0x000fe400078e020d */
[----:B------:R-:W-:Y:S02]  /*4150*/  IMAD R8, R9, R6, R8 ;  /* 0x0000000609087224 */ /* 0x000fe400078e0208 */
.L_x_73:
[----:B------:R-:W-:Y:S05]  /*4160*/  BRA.U UP1, `(.L_x_74) ;  /* 0x0000000101107547 */ /* 0x000fea000b800000 */
[----:B------:R-:W-:Y:S04]  /*4170*/  MOV R0, UR13 ;  /* 0x0000000d00007c02 */ /* 0x000fe80008000f00 */
[----:B------:R-:W-:Y:S04]  /*4180*/  SHF.L.U32 R3, R0, 0x1f, RZ ;  /* 0x0000001f00037819 */ /* 0x000fe800000006ff */
[----:B------:R-:W1:Y:S02]  /*4190*/  SYNCS.PHASECHK.TRANS64.TRYWAIT P0, [UR6+0x98], R3 ;  /* 0x00009803ff0075a7 */ /* 0x000e640008001106 */
[----:B-1----:R-:W-:Y:S05]  /*41a0*/  @!P0 BRA `(.L_x_75) ;  /* 0x0000003000a08947 */ /* 0x002fea0003800000 */
.L_x_74:
[----:B------:R-:W-:Y:S05]  /*41b0*/  BRA.U !UP3, `(.L_x_76) ;  /* 0x000000010b347547 */ /* 0x000fea000b800000 */
[----:B------:R-:W-:Y:S01]  /*41c0*/  UPLOP3.LUT UP0, UPT, UPT, UPT, UP2, 0x80, 0x8 ;  /* 0x000000000008789c */ /* 0x000fe20003f0f020 */
[----:B-1----:R-:W-:Y:S02]  /*41d0*/  HFMA2 R0, -RZ, RZ, 0, 5.9604644775390625e-08 ;  /* 0x00000001ff007431 */ /* 0x002fe400000001ff */
[----:B------:R-:W-:Y:S03]  /*41e0*/  IMAD.MOV.U32 R164, RZ, RZ, 0x1 ;  /* 0x00000001ffa47424 */ /* 0x000fe600078e00ff */
[----:B------:R-:W-:Y:S05]  /*41f0*/  PLOP3.LUT P0, PT, PT, PT, UP0, 0x80, 0x8 ;  /* 0x000000000008781c */ /* 0x000fea0003f0f008 */
[----:B------:R-:W1:Y:S01]  /*4200*/  @UP0 LDCU.64 UR8, c[0x0][0x888] ;  /* 0x00011100ff0807ac */ /* 0x000e620008000a00 */
[----:B------:R-:W-:Y:S07]  /*4210*/  @UP0 UIMAD UR7, UR36, UR4, URZ ;  /* 0x00000004240702a4 */ /* 0x000fee000f8e02ff */
[----:B------:R-:W-:Y:S01]  /*4220*/  @!P0 PRMT R164, R0, 0x7610, R164 ;  /* 0x0000761000a48816 */ /* 0x000fe200000000a4 */
[----:B-1----:R-:W-:Y:S03]  /*4230*/  @UP0 UIMAD.WIDE UR8, UR7, 0x4, UR8 ;  /* 0x00000004070808a5 */ /* 0x002fe6000f8e0208 */
[----:B------:R-:W1:Y:S03]  /*4240*/  @!UP0 LDCU UR7, c[0x0][0x880] ;  /* 0x00011000ff0787ac */ /* 0x000e660008000800 */
[----:B------:R-:W-:Y:S01]  /*4250*/  IMAD.U32 R10, RZ, RZ, UR8 ;  /* 0x00000008ff0a7e24 */ /* 0x000fe2000f8e00ff */
[----:B------:R-:W-:Y:S05]  /*4260*/  MOV R11, UR9 ;  /* 0x00000009000b7c02 */ /* 0x000fea0008000f00 */
[----:B-----5:R3:W5:Y:S02]  /*4270*/  @P0 LDG.E R81, desc[UR40][R10.64] ;  /* 0x000000280a510981 */ /* 0x020764000c1e1900 */
[----:B-1-3--:R-:W-:Y:S07]  /*4280*/  @!P0 IMAD.U32 R81, RZ, RZ, UR7 ;  /* 0x00000007ff518e24 */ /* 0x00afee000f8e00ff */
.L_x_76:
[----:B-----5:R-:W-:Y:S01]  /*4290*/  @!P4 FSETP.EQ.AND P5, PT, R81, RZ, PT ;  /* 0x000000ff5100c20b */ /* 0x020fe20003fa2000 */
[----:B------:R-:W-:Y:S01]  /*42a0*/  @!UPT UIADD3 URZ, UPT, UPT, URZ, URZ, URZ ;  /* 0x000000fffffff290 */ /* 0x000fe2000fffe0ff */
[----:B------:R-:W-:Y:S11]  /*42b0*/  @!P4 BRA `(.L_x_77) ;  /* 0x000000000014c947 */ /* 0x000ff60003800000 */
[----:B------:R-:W-:Y:S02]  /*42c0*/  LOP3.LUT P0, RZ, R164, 0xff, RZ, 0xc0, !PT ;  /* 0x000000ffa4ff7812 */ /* 0x000fe4000780c0ff */
[----:B------:R-:W-:Y:S04]  /*42d0*/  PLOP3.LUT P5, PT, PT, PT, UP0, 0x80, 0x8 ;  /* 0x000000000008781c */ /* 0x000fe80003faf008 */
[----:B------:R-:W-:Y:S07]  /*42e0*/  PLOP3.LUT P5, PT, P5, PT, PT, 0x8, 0x80 ;  /* 0x000000000080781c */ /* 0x000fee0002fae170 */
[----:B------:R-:W-:Y:S11]  /*42f0*/  @P0 FSETP.EQ.AND P5, PT, R81, RZ, PT ;  /* 0x000000ff5100020b */ /* 0x000ff60003fa2000 */
[----:B------:R-:W-:Y:S02]  /*4300*/  @!UPT UIADD3 URZ, UPT, UPT, URZ, URZ, URZ ;  /* 0x000000fffffff290 */ /* 0x000fe4000fffe0ff */
.L_x_77:
[----:B------:R-:W3:Y:S01]  /*4310*/  SYNCS.PHASECHK.TRANS64.TRYWAIT P4, [UR6+0x88], R26 ;  /* 0x0000881aff0075a7 */ /* 0x000ee20008081106 */
[----:B------:R-:W-:Y:S01]  /*4320*/  @P3 SHF.R.U32.HI R27, RZ, 0x10, R21 ;  /* 0x00000010ff1b3819 */ /* 0x000fe20000011615 */
[----:B------:R-:W-:Y:S01]  /*4330*/  VIADD R29, R29, 0x1 ;  /* 0x000000011d1d7836 */ /* 0x000fe20000000000 */
[----:B------:R-:W5:Y:S08]  /*4340*/  LDC.64 R14, c[0x0][0xb10] ;  /* 0x0002c400ff0e7b82 */ /* 0x000f700000000a00 */
[----:B------:R-:W2:Y:S08]  /*4350*/  LDC.64 R10, c[0x0][0xb18] ;  /* 0x0002c600ff0a7b82 */ /* 0x000eb00000000a00 */
[----:B-1----:R-:W1:Y:S08]  /*4360*/  @!P1 LDC R0, c[0x0][0xb20] ;  /* 0x0002c800ff009b82 */ /* 0x002e700000000800 */
[----:B------:R-:W4:Y:S01]  /*4370*/  @!P1 LDC R3, c[0x0][0xb0c] ;  /* 0x0002c300ff039b82 */ /* 0x000f220000000800 */
[----:B-----5:R-:W-:Y:S05]  /*4380*/  @!P1 IMAD.HI.U32 R14, R13, R14, RZ ;  /* 0x0000000e0d0e9227 */ /* 0x020fea00078e00ff */
[----:B------:R-:W-:Y:S01]  /*4390*/  @!P1 SHF.R.U32.HI R14, RZ, R15, R14 ;  /* 0x0000000fff0e9219 */ /* 0x000fe2000001160e */
[----:B--2---:R-:W-:Y:S01]  /*43a0*/  @!P1 IMAD.HI.U32 R11, R8, R11, RZ ;  /* 0x0000000b080b9227 */ /* 0x004fe200078e00ff */
[----:B------:R-:W-:Y:S04]  /*43b0*/  @!P1 ISETP.NE.AND P0, PT, R10, 0x1, PT ;  /* 0x000000010a00980c */ /* 0x000fe80003f05270 */
[----:B-1----:R-:W-:Y:S02]  /*43c0*/  @!P1 SHF.R.U32.HI R9, RZ, R0, R11 ;  /* 0x00000000ff099219 */ /* 0x002fe4000001160b */
[----:B----4-:R-:W-:Y:S02]  /*43d0*/  @!P1 ISETP.NE.AND P2, PT, R3, 0x1, PT ;  /* 0x000000010300980c */ /* 0x010fe40003f45270 */
[----:B------:R-:W-:Y:S02]  /*43e0*/  @!P1 SEL R9, R8, R9, !P0 ;  /* 0x0000000908099207 */ /* 0x000fe40004000000 */
[----:B------:R-:W-:Y:S02]  /*43f0*/  ELECT P0, URZ, PT ;  /* 0x0000000000ff782f */ /* 0x000fe40003800000 */
[----:B------:R-:W-:Y:S05]  /*4400*/  @!P1 SEL R14, R13, R14, !P2 ;  /* 0x0000000e0d0e9207 */ /* 0x000fea0005000000 */
[----:B------:R-:W-:Y:S02]  /*4410*/  @!P1 IMAD.IADD R0, R9, 0x1, -R14 ;  /* 0x0000000109009824 */ /* 0x000fe400078e0a0e */
[----:B------:R-:W-:Y:S02]  /*4420*/  @!P1 IMAD.IADD R9, R14, 0x1, -R9 ;  /* 0x000000010e099824 */ /* 0x000fe400078e0a09 */
[----:B------:R-:W-:Y:S02]  /*4430*/  @!P1 IMAD R13, R0, R3, R13 ;  /* 0x00000003000d9224 */ /* 0x000fe400078e020d */
[----:B------:R-:W-:Y:S01]  /*4440*/  @!P1 IMAD R8, R9, R10, R8 ;  /* 0x0000000a09089224 */ /* 0x000fe200078e0208 */
[----:B---3--:R-:W-:Y:S06]  /*4450*/  @!P4 BRA `(.L_x_78) ;  /* 0x00000030000cc947 */ /* 0x008fec0003800000 */
.L_x_137:
[----:B------:R-:W-:Y:S01]  /*4460*/  PLOP3.LUT P5, PT, P5, P0, PT, 0xf2, 0x2f ;  /* 0x00000000002f781c */ /* 0x000fe20002fa1e72 */
[----:B------:R-:W-:Y:S01]  /*4470*/  UMOV UR14, 0x0 ;  /* 0x00000000000e7882 */ /* 0x000fe20000000000 */
[----:B------:R-:W-:Y:S01]  /*4480*/  LOP3.LUT R30, R30, 0x1, RZ, 0x3c, !PT ;  /* 0x000000011e1e7812 */ /* 0x000fe200078e3cff */
[----:B------:R-:W-:Y:S01]  /*4490*/  UMOV UR15, 0x10000000 ;  /* 0x10000000000f7882 */ /* 0x000fe20000000000 */
[----:B------:R-:W-:Y:S01]  /*44a0*/  UMOV UR12, UR36 ;  /* 0x00000024000c7c82 */ /* 0x000fe20008000000 */
[----:B------:R-:W-:Y:S08]  /*44b0*/  @P3 R2UR UR36, R27 ;  /* 0x000000001b2432ca */ /* 0x000ff000000e0000 */
[----:B-1----:R-:W-:Y:S01]  /*44c0*/  @!P5 IADD3 R3, P0, PT, R32, 0x580, RZ ;  /* 0x000005802003d810 */ /* 0x002fe20007f1e0ff */
[----:B------:R-:W-:Y:S01]  /*44d0*/  @!P5 IMAD.SHL.U32 R155, R155, 0x40, RZ ;  /* 0x000000409b9bd824 */ /* 0x000fe200078e00ff */
[----:B------:R-:W-:Y:S01]  /*44e0*/  VOTEU.ALL UP1, P5 ;  /* 0x0000000000ff7886 */ /* 0x000fe20002820000 */
[----:B------:R-:W-:Y:S01]  /*44f0*/  @!P5 IMAD.SHL.U32 R165, R165, 0x80, RZ ;  /* 0x00000080a5a5d824 */ /* 0x000fe200078e00ff */
[----:B------:R-:W-:Y:S01]  /*4500*/  @!P5 R2UR UR8, R3 ;  /* 0x000000000308d2ca */ /* 0x000fe200000e0000 */
[----:B------:R-:W-:Y:S01]  /*4510*/  @!P5 IMAD.X R0, RZ, RZ, R33, P0 ;  /* 0x000000ffff00d224 */ /* 0x000fe200000e0621 */
[----:B------:R-:W-:Y:S01]  /*4520*/  @!P5 R2UR UR10, R155 ;  /* 0x000000009b0ad2ca */ /* 0x000fe200000e0000 */
[----:B------:R-:W-:Y:S01]  /*4530*/  @!UP1 UIADD3 UR9, UPT, UPT, UR6, 0x80, URZ ;  /* 0x0000008006099890 */ /* 0x000fe2000fffe0ff */
[----:B------:R-:W-:Y:S01]  /*4540*/  @!P5 R2UR UR11, R165 ;  /* 0x00000000a50bd2ca */ /* 0x000fe200000e0000 */
[----:B------:R-:W-:Y:S01]  /*4550*/  IMAD.IADD R155, R8, 0x1, R143 ;  /* 0x00000001089b7824 */ /* 0x000fe200078e028f */
[----:B------:R-:W-:Y:S01]  /*4560*/  @!P5 R2UR UR7, R0 ;  /* 0x000000000007d2ca */ /* 0x000fe200000e0000 */
[----:B------:R-:W-:Y:S01]  /*4570*/  IMAD.IADD R165, R13, 0x1, R154 ;  /* 0x000000010da57824 */ /* 0x000fe200078e029a */
[C---:B------:R-:W-:Y:S04]  /*4580*/  ISETP.NE.AND P0, PT, R29.reuse, 0x2, PT ;  /* 0x000000021d00780c */ /* 0x040fe80003f05270 */
[----:B------:R-:W-:Y:S01]  /*4590*/  SEL R3, RZ, 0x1, P0 ;  /* 0x00000001ff037807 */ /* 0x000fe20000000000 */
[----:B------:R-:W-:Y:S01]  /*45a0*/  IMAD.U32 R10, RZ, RZ, UR8 ;  /* 0x00000008ff0a7e24 */ /* 0x000fe2000f8e00ff */
[----:B------:R-:W-:Y:S01]  /*45b0*/  @!UP1 UIADD3 UR8, UPT, UPT, UR6, 0x200, URZ ;  /* 0x0000020006089890 */ /* 0x000fe2000fffe0ff */
[----:B------:R-:W-:Y:S01]  /*45c0*/  SEL R29, R29, RZ, P0 ;  /* 0x000000ff1d1d7207 */ /* 0x000fe20000000000 */
[----:B------:R-:W-:Y:S01]  /*45d0*/  VOTEU.ALL UP1, P5 ;  /* 0x0000000000ff7886 */ /* 0x000fe20002820000 */
[----:B------:R-:W-:Y:S02]  /*45e0*/  LOP3.LUT R28, R28, R3, RZ, 0x3c, !PT ;  /* 0x000000031c1c7212 */ /* 0x000fe400078e3cff */
[----:B------:R-:W-:Y:S01]  /*45f0*/  IMAD.U32 R11, RZ, RZ, UR7 ;  /* 0x00000007ff0b7e24 */ /* 0x000fe2000f8e00ff */
[----:B------:R-:W-:Y:S04]  /*4600*/  @!P5 R2UR UR16, R10 ;  /* 0x000000000a10d2ca */ /* 0x000fe800000e0000 */
[----:B------:R-:W-:Y:S11]  /*4610*/  @!P5 R2UR UR17, R11 ;  /* 0x000000000b11d2ca */ /* 0x000ff600000e0000 */
[----:B------:R-:W-:Y:S02]  /*4620*/  @!UPT UIADD3 URZ, UPT, UPT, URZ, URZ, URZ ;  /* 0x000000fffffff290 */ /* 0x000fe4000fffe0ff */
[----:B------:R3:W-:Y:S01]  /*4630*/  @!UP1 UTMALDG.3D [UR8], [UR16], desc[UR14] ;  /* 0x00000e08100095b4 */ /* 0x0007e20008011000 */
[----:B------:R3:W-:Y:S01]  /*4640*/  @!P5 SYNCS.ARRIVE.TRANS64.RED.A0TR RZ, [UR6+0x80], R25 ;  /* 0x00008019ffffd9a7 */ /* 0x0007e20008300406 */
[----:B------:R-:W-:Y:S01]  /*4650*/  UPLOP3.LUT UP1, UPT, UPT, UPT, UPT, 0x80, 0x8 ;  /* 0x000000000008789c */ /* 0x000fe20003f2f070 */
[----:B------:R-:W-:Y:S01]  /*4660*/  SYNCS.ARRIVE.TRANS64.RED.A1T0 RZ, [UR37], RZ ;  /* 0x000000ffffff79a7 */ /* 0x000fe20008100425 */
[----:B------:R-:W-:Y:S09]  /*4670*/  @P3 BRA `(.L_x_79) ;  /* 0xfffffff400b43947 */ /* 0x000ff2000383ffff */
[----:B------:R-:W-:Y:S07]  /*4680*/  MOV R0, UR6 ;  /* 0x0000000600007c02 */ /* 0x000fee0008000f00 */
.L_x_80:
[----:B-1----:R-:W-:-:S04]  /*4690*/  SHF.L.U32 R3, R30, 0x1f, RZ ;  /* 0x0000001f1e037819 */ /* 0x002fc800000006ff */
[----:B------:R1:W2:Y:S03]  /*46a0*/  SYNCS.PHASECHK.TRANS64.TRYWAIT P0, [R0+URZ+0x88], R3 ;  /* 0x00008803000075a7 */ /* 0x0002a600080011ff */
[----:B--2---:R-:W-:Y:S05]  /*46b0*/  @!P0 NANOSLEEP.SYNCS 0x989680 ;  /* 0x009896800000895d */ /* 0x004fea0003900000 */
[----:B------:R-:W2:Y:S02]  /*46c0*/  @!P0 SYNCS.PHASECHK.TRANS64 P0, [R0+URZ+0x88], R3 ;  /* 0x00008803000085a7 */ /* 0x000ea400080010ff */
[----:B--23--:R-:W-:Y:S05]  /*46d0*/  @P0 EXIT ;  /* 0x000000000000094d */ /* 0x00cfea0003800000 */
[----:B------:R-:W-:Y:S05]  /*46e0*/  BRA `(.L_x_80) ;  /* 0xfffffffc00e87947 */ /* 0x000fea000383ffff */
.L_x_71:
[----:B------:R-:W-:-:S06]  /*46f0*/  UISETP.GE.AND UP1, UPT, UR8, 0x4, UPT ;  /* 0x000000040800788c */ /* 0x000fcc000bf26270 */
[----:B------:R-:W-:-:S13]  /*4700*/  PLOP3.LUT P0, PT, PT, PT, UP1, 0x80, 0x8 ;  /* 0x000000000008781c */ /* 0x000fda0003f0f018 */
[----:B------:R-:W-:Y:S05]  /*4710*/  @!P0 EXIT ;  /* 0x000000000000894d */ /* 0x000fea0003800000 */
[----:B------:R-:W-:Y:S01]  /*4720*/  BAR.SYNC.DEFER_BLOCKING 0x6, 0xa0 ;  /* 0x0182800000007b1d */ /* 0x000fe20000010000 */
[C---:B------:R-:W-:Y:S02]  /*4730*/  IMAD.SHL.U32 R3, R166.reuse, 0x40, RZ ;  /* 0x00000040a6037824 */ /* 0x040fe400078e00ff */
[----:B------:R-:W-:Y:S02]  /*4740*/  HFMA2 R76, -RZ, RZ, 0, 0 ;  /* 0x00000000ff4c7431 */ /* 0x000fe400000001ff */
[C---:B------:R-:W-:Y:S01]  /*4750*/  IMAD.SHL.U32 R168, R166.reuse, 0x8, RZ ;  /* 0x00000008a6a87824 */ /* 0x040fe200078e00ff */
[----:B------:R-:W-:Y:S01]  /*4760*/  CS2R R174, SRZ ;  /* 0x0000000000ae7805 */ /* 0x000fe2000001ff00 */
[----:B------:R-:W-:Y:S01]  /*4770*/  IMAD.U32 R79, R166, 0x10000, RZ ;  /* 0x00010000a64f7824 */ /* 0x000fe200078e00ff */
[----:B------:R-:W-:Y:S01]  /*4780*/  UMOV UR43, 0x400 ;  /* 0x00000400002b7882 */ /* 0x000fe20000000000 */
[----:B------:R-:W-:Y:S01]  /*4790*/  LOP3.LUT R5, R3, 0x180, RZ, 0xc0, !PT ;  /* 0x0000018003057812 */ /* 0x000fe200078ec0ff */
[----:B------:R-:W-:Y:S01]  /*47a0*/  ULEA UR43, UR37, UR43, 0x18 ;  /* 0x0000002b252b7291 */ /* 0x000fe2000f8ec0ff */
[----:B------:R-:W1:Y:S01]  /*47b0*/  LDC R167, c[0x0][0x370] ;  /* 0x0000dc00ffa77b82 */ /* 0x000e620000000800 */
[----:B------:R-:W-:Y:S01]  /*47c0*/  LOP3.LUT R79, R79, 0x600000, RZ, 0xc0, !PT ;  /* 0x006000004f4f7812 */ /* 0x000fe200078ec0ff */
[----:B------:R-:W-:Y:S01]  /*47d0*/  IMAD.MOV.U32 R181, RZ, RZ, RZ ;  /* 0x000000ffffb57224 */ /* 0x000fe200078e00ff */
[----:B------:R-:W-:Y:S01]  /*47e0*/  LOP3.LUT R168, R5, 0x30, R168, 0xf8, !PT ;  /* 0x0000003005a87812 */ /* 0x000fe200078ef8a8 */
[----:B------:R-:W-:Y:S01]  /*47f0*/  UIADD3 UR4, UPT, UPT, UR43, 0x2200, URZ ;  /* 0x000022002b047890 */ /* 0x000fe2000fffe0ff */
[----:B------:R-:W-:Y:S01]  /*4800*/  IMAD.MOV.U32 R173, RZ, RZ, RZ ;  /* 0x000000ffffad7224 */ /* 0x000fe200078e00ff */
[----:B------:R-:W2:Y:S01]  /*4810*/  LDCU.64 UR46, c[0x0][0x348] ;  /* 0x00006900ff2e77ac */ /* 0x000ea20008000a00 */
[----:B------:R-:W-:Y:S01]  /*4820*/  LOP3.LUT R168, R168, 0x1e40, R3, 0xf8, !PT ;  /* 0x00001e40a8a87812 */ /* 0x000fe200078ef803 */
[----:B------:R-:W4:Y:S01]  /*4830*/  LDC R74, c[0x0][0xb0c] ;  /* 0x0002c300ff4a7b82 */ /* 0x000f220000000800 */
[----:B------:R-:W-:Y:S01]  /*4840*/  IMAD.SHL.U32 R3, R166, 0x10, RZ ;  /* 0x00000010a6037824 */ /* 0x000fe200078e00ff */
[----:B------:R-:W-:Y:S01]  /*4850*/  MOV R179, UR4 ;  /* 0x0000000400b37c02 */ /* 0x000fe20008000f00 */
[----:B------:R-:W1:Y:S03]  /*4860*/  LDCU.64 UR38, c[0x0][0x888] ;  /* 0x00011100ff2677ac */ /* 0x000e660008000a00 */
[C---:B------:R-:W-:Y:S01]  /*4870*/  LOP3.LUT R5, R3.reuse, 0x20, RZ, 0xc0, !PT ;  /* 0x0000002003057812 */ /* 0x040fe200078ec0ff */
[----:B------:R-:W3:Y:S01]  /*4880*/  LDS R0, [UR43+0x150] ;  /* 0x0001502bff007984 */ /* 0x000ee20008000800 */
[----:B------:R-:W1:Y:S01]  /*4890*/  LDC R170, c[0x0][0xb20] ;  /* 0x0002c800ffaa7b82 */ /* 0x000e620000000800 */
[----:B------:R-:W-:Y:S01]  /*48a0*/  LOP3.LUT R3, R3, 0x40, RZ, 0xc0, !PT ;  /* 0x0000004003037812 */ /* 0x000fe200078ec0ff */
[----:B------:R-:W-:-:S06]  /*48b0*/  UIADD3 UR42, UPT, UPT, UR43, 0x200, URZ ;  /* 0x000002002b2a7890 */ /* 0x000fcc000fffe0ff */
[----:B------:R-:W1:Y:S08]  /*48c0*/  LDC R73, c[0x0][0xb30] ;  /* 0x0002cc00ff497b82 */ /* 0x000e700000000800 */
[----:B------:R-:W1:Y:S08]  /*48d0*/  LDC.64 R152, c[0x0][0xb10] ;  /* 0x0002c400ff987b82 */ /* 0x000e700000000a00 */
[----:B------:R-:W1:Y:S08]  /*48e0*/  LDC.64 R70, c[0x0][0xb18] ;  /* 0x0002c600ff467b82 */ /* 0x000e700000000a00 */
[----:B------:R-:W1:Y:S01]  /*48f0*/  LDC.64 R148, c[0x0][0x888] ;  /* 0x00022200ff947b82 */ /* 0x000e620000000a00 */
[----:B---3--:R-:W-:-:S07]  /*4900*/  IMAD.IADD R79, R0, 0x1, R79 ;  /* 0x00000001004f7824 */ /* 0x008fce00078e024f */
[----:B------:R-:W3:Y:S01]  /*4910*/  LDC.64 R68, c[0x0][0xb28] ;  /* 0x0002ca00ff447b82 */ /* 0x000ee20000000a00 */
[----:B------:R-:W-:-:S05]  /*4920*/  VIADD R0, R168, UR43 ;  /* 0x0000002ba8007c36 */ /* 0x000fca0008000000 */
[--C-:B------:R-:W-:Y:S02]  /*4930*/  IADD3 R178, PT, PT, -R5, 0x200, R0.reuse ;  /* 0x0000020005b27810 */ /* 0x100fe40007ffe100 */
[----:B------:R-:W1:Y:S01]  /*4940*/  LDC.64 R150, c[0x0][0x890] ;  /* 0x00022400ff967b82 */ /* 0x000e620000000a00 */
[----:B------:R-:W-:Y:S02]  /*4950*/  IADD3 R177, PT, PT, -R3, 0x200, R0 ;  /* 0x0000020003b17810 */ /* 0x000fe40007ffe100 */
[----:B------:R-:W-:-:S05]  /*4960*/  IMAD.IADD R176, R178, 0x1, -R3 ;  /* 0x00000001b2b07824 */ /* 0x000fca00078e0a03 */
[----:B------:R-:W1:Y:S08]  /*4970*/  LDC.64 R146, c[0x0][0x8b0] ;  /* 0x00022c00ff927b82 */ /* 0x000e700000000a00 */
[----:B------:R-:W1:Y:S08]  /*4980*/  LDC.64 R144, c[0x0][0x8a8] ;  /* 0x00022a00ff907b82 */ /* 0x000e700000000a00 */
[----:B--2-4-:R-:W1:Y:S02]  /*4990*/  LDC R172, c[0x0][0x374] ;  /* 0x0000dd00ffac7b82 */ /* 0x014e640000000800 */
.L_x_98:
[C---:B------:R-:W-:Y:S02]  /*49a0*/  LEA R0, R181.reuse, UR43, 0x3 ;  /* 0x0000002bb5007c11 */ /* 0x040fe4000f8e18ff */
[----:B------:R-:W-:Y:S02]  /*49b0*/  SHF.L.U32 R3, R174, 0x1f, RZ ;  /* 0x0000001fae037819 */ /* 0x000fe400000006ff */
[----:B------:R-:W-:Y:S02]  /*49c0*/  LEA R16, R181, UR43, 0x4 ;  /* 0x0000002bb5107c11 */ /* 0x000fe4000f8e20ff */
[----:B--2---:R-:W2:Y:S02]  /*49d0*/  SYNCS.PHASECHK.TRANS64.TRYWAIT P0, [R0+URZ+0xa0], R3 ;  /* 0x0000a003000075a7 */ /* 0x004ea400080011ff */
[----:B-12---:R-:W-:Y:S05]  /*49e0*/  @!P0 BRA `(.L_x_81) ;  /* 0x0000002800c08947 */ /* 0x006fea0003800000 */
.L_x_138:
[----:B------:R-:W4:Y:S01]  /*49f0*/  LDC.64 R12, c[0x0][0xb10] ;  /* 0x0002c400ff0c7b82 */ /* 0x000f220000000a00 */
[----:B------:R-:W3:Y:S01]  /*4a00*/  LDS.128 R16, [R16+0x130] ;  /* 0x0001300010107984 */ /* 0x000ee20000000c00 */
[----:B-1----:R-:W-:Y:S01]  /*4a10*/  ISETP.NE.AND P1, PT, R73, 0x1, PT ;  /* 0x000000014900780c */ /* 0x002fe20003f25270 */
[----:B--2---:R-:W-:Y:S01]  /*4a20*/  VIADD R0, R0, 0xb0 ;  /* 0x000000b000007836 */ /* 0x004fe20000000000 */
[----:B------:R-:W-:Y:S04]  /*4a30*/  ISETP.GE.AND P0, PT, R72, 0x1, PT ;  /* 0x000000014800780c */ /* 0x000fe80003f06270 */
[----:B------:R-:W1:Y:S01]  /*4a40*/  LDC.64 R10, c[0x0][0xb18] ;  /* 0x0002c600ff0a7b82 */ /* 0x000e620000000a00 */
[----:B------:R-:W-:Y:S01]  /*4a50*/  PRMT R0, RZ, 0x654, R0 ;  /* 0x00000654ff007816 */ /* 0x000fe20000000000 */
[----:B------:R-:W-:Y:S01]  /*4a60*/  @!PT LDS RZ, [RZ] ;  /* 0x00000000fffff984 */ /* 0x000fe20000000800 */
[----:B------:R-:W-:Y:S01]  /*4a70*/  @!PT LDS RZ, [RZ] ;  /* 0x00000000fffff984 */ /* 0x000fe20000000800 */
[----:B------:R-:W-:Y:S01]  /*4a80*/  @!PT LDS RZ, [RZ] ;  /* 0x00000000fffff984 */ /* 0x000fe20000000800 */
[----:B------:R-:W-:Y:S01]  /*4a90*/  @!PT LDS RZ, [RZ] ;  /* 0x00000000fffff984 */ /* 0x000fe20000000800 */
[----:B------:R2:W-:Y:S06]  /*4aa0*/  MEMBAR.ALL.CTA ;  /* 0x0000000000007992 */ /* 0x0005ec0000008000 */
[----:B--2---:R-:W2:Y:S01]  /*4ab0*/  FENCE.VIEW.ASYNC.S ;  /* 0x00000000000073c6 */ /* 0x004ea20000000000 */
[----:B------:R-:W1:Y:S08]  /*4ac0*/  @!P1 LDC R14, c[0x0][0xb20] ;  /* 0x0002c800ff0e9b82 */ /* 0x000e700000000800 */
[----:B------:R-:W1:Y:S01]  /*4ad0*/  @!P1 LDC R9, c[0x0][0xb0c] ;  /* 0x0002c300ff099b82 */ /* 0x000e620000000800 */
[----:B--2---:R2:W-:Y:S01]  /*4ae0*/  SYNCS.ARRIVE.TRANS64.RED.A1T0 RZ, [R0+URZ], RZ ;  /* 0x000000ff00ff79a7 */ /* 0x0045e200081004ff */
[----:B---3--:R-:W-:Y:S04]  /*4af0*/  LOP3.LUT P4, RZ, R18, 0x1, RZ, 0xc0, !PT ;  /* 0x0000000112ff7812 */ /* 0x008fe8000788c0ff */
[----:B------:R-:W-:Y:S09]  /*4b00*/  P2R R180, PR, RZ, 0x10 ;  /* 0x00000010ffb47803 */ /* 0x000ff20000000000 */
[----:B------:R-:W-:Y:S02]  /*4b10*/  @P4 MOV R77, R16 ;  /* 0x00000010004d4202 */ /* 0x000fe40000000f00 */
[----:B------:R-:W-:Y:S01]  /*4b20*/  @P4 LOP3.LUT R75, R17, 0xffff, RZ, 0xc0, !PT ;  /* 0x0000ffff114b4812 */ /* 0x000fe200078ec0ff */
[----:B--2-4-:R-:W-:Y:S06]  /*4b30*/  @!P0 BRA `(.L_x_82) ;  /* 0x0000000000a48947 */ /* 0x014fec0003800000 */
[----:B------:R-:W-:Y:S01]  /*4b40*/  IMAD.HI.U32 R21, R172, R71, RZ ;  /* 0x00000047ac157227 */ /* 0x000fe200078e00ff */
[----:B------:R-:W-:Y:S02]  /*4b50*/  ISETP.NE.AND P0, PT, R70, 0x1, PT ;  /* 0x000000014600780c */ /* 0x000fe40003f05270 */
[----:B------:R-:W-:Y:S01]  /*4b60*/  ISETP.NE.AND P2, PT, R72, 0x1, PT ;  /* 0x000000014800780c */ /* 0x000fe20003f45270 */
[----:B------:R-:W-:Y:S01]  /*4b70*/  IMAD.HI.U32 R20, R167, R152, RZ ;  /* 0x00000098a7147227 */ /* 0x000fe200078e00ff */
[----:B------:R-:W-:Y:S02]  /*4b80*/  SHF.R.U32.HI R21, RZ, R170, R21 ;  /* 0x000000aaff157219 */ /* 0x000fe40000011615 */
[----:B------:R-:W-:Y:S01]  /*4b90*/  ISETP.NE.AND P3, PT, R74, 0x1, PT ;  /* 0x000000014a00780c */ /* 0x000fe20003f65270 */
[----:B------:R-:W-:Y:S01]  /*4ba0*/  IMAD.HI.U32 R24, R77, R152, RZ ;  /* 0x000000984d187227 */ /* 0x000fe200078e00ff */
[----:B------:R-:W-:Y:S02]  /*4bb0*/  SHF.R.U32.HI R20, RZ, R153, R20 ;  /* 0x00000099ff147219 */ /* 0x000fe40000011614 */
[----:B------:R-:W-:Y:S01]  /*4bc0*/  SEL R3, R172, R21, !P0 ;  /* 0x00000015ac037207 */ /* 0x000fe20004000000 */
[----:B------:R-:W-:Y:S01]  /*4bd0*/  IMAD.HI.U32 R21, R75, R71, RZ ;  /* 0x000000474b157227 */ /* 0x000fe200078e00ff */
[----:B------:R-:W-:Y:S02]  /*4be0*/  SEL R7, R167, R20, !P3 ;  /* 0x00000014a7077207 */ /* 0x000fe40005800000 */
[----:B------:R-:W-:Y:S01]  /*4bf0*/  SHF.R.U32.HI R24, RZ, R153, R24 ;  /* 0x00000099ff187219 */ /* 0x000fe20000011618 */
[-C--:B------:R-:W-:Y:S04]  /*4c00*/  IMAD.HI.U32 R20, R3, R68.reuse, RZ ;  /* 0x0000004403147227 */ /* 0x080fe800078e00ff */
[----:B------:R-:W-:Y:S01]  /*4c10*/  IMAD.HI.U32 R22, R7, R68, RZ ;  /* 0x0000004407167227 */ /* 0x000fe200078e00ff */
[-C--:B------:R-:W-:Y:S02]  /*4c20*/  @P2 SHF.R.U32.HI R3, RZ, R69.reuse, R20 ;  /* 0x00000045ff032219 */ /* 0x080fe40000011614 */
[----:B------:R-:W-:Y:S02]  /*4c30*/  SHF.R.U32.HI R20, RZ, R170, R21 ;  /* 0x000000aaff147219 */ /* 0x000fe40000011615 */
[----:B------:R-:W-:Y:S01]  /*4c40*/  @P2 SHF.R.U32.HI R7, RZ, R69, R22 ;  /* 0x00000045ff072219 */ /* 0x000fe20000011616 */
[C---:B------:R-:W-:Y:S01]  /*4c50*/  IMAD R2, R72.reuse, R3, RZ ;  /* 0x0000000348027224 */ /* 0x040fe200078e02ff */
[----:B------:R-:W-:Y:S02]  /*4c60*/  SEL R5, R75, R20, !P0 ;  /* 0x000000144b057207 */ /* 0x000fe40004000000 */
[----:B------:R-:W-:Y:S01]  /*4c70*/  SEL R3, R77, R24, !P3 ;  /* 0x000000184d037207 */ /* 0x000fe20005800000 */
[----:B------:R-:W-:Y:S01]  /*4c80*/  IMAD R4, R72, R7, RZ ;  /* 0x0000000748047224 */ /* 0x000fe200078e02ff */
[C---:B------:R-:W-:Y:S01]  /*4c90*/  ISETP.GE.AND P0, PT, R5.reuse, R2, PT ;  /* 0x000000020500720c */ /* 0x040fe20003f06270 */
[----:B------:R-:W-:Y:S03]  /*4ca0*/  IMAD.HI.U32 R6, R5, R68, RZ ;  /* 0x0000004405067227 */ /* 0x000fe600078e00ff */
[----:B------:R-:W-:Y:S01]  /*4cb0*/  ISETP.GE.OR P0, PT, R3, R4, P0 ;  /* 0x000000040300720c */ /* 0x000fe20000706670 */
[----:B------:R-:W-:Y:S01]  /*4cc0*/  IMAD.MOV R4, RZ, RZ, -R3 ;  /* 0x000000ffff047224 */ /* 0x000fe200078e0a03 */
[-C--:B------:R-:W-:Y:S03]  /*4cd0*/  SHF.R.U32.HI R6, RZ, R69.reuse, R6 ;  /* 0x00000045ff067219 */ /* 0x080fe60000011606 */
[----:B------:R-:W-:Y:S01]  /*4ce0*/  IMAD R77, R74, R4, R77 ;  /* 0x000000044a4d7224 */ /* 0x000fe200078e024d */
[----:B------:R-:W-:Y:S05]  /*4cf0*/  SEL R15, R5, R6, !P2 ;  /* 0x00000006050f7207 */ /* 0x000fea0005000000 */
[----:B------:R-:W-:Y:S02]  /*4d00*/  IMAD.MOV R6, RZ, RZ, -R15 ;  /* 0x000000ffff067224 */ /* 0x000fe400078e0a0f */
[C---:B------:R-:W-:Y:S04]  /*4d10*/  @!P0 IMAD.HI.U32 R2, R3.reuse, R68, RZ ;  /* 0x0000004403028227 */ /* 0x040fe800078e00ff */
[----:B------:R-:W-:Y:S01]  /*4d20*/  IMAD R6, R72, R6, R5 ;  /* 0x0000000648067224 */ /* 0x000fe200078e0205 */
[----:B------:R-:W-:Y:S04]  /*4d30*/  @!P0 SHF.R.U32.HI R2, RZ, R69, R2 ;  /* 0x00000045ff028219 */ /* 0x000fe80000011602 */
[----:B------:R-:W-:Y:S02]  /*4d40*/  @!P0 SEL R0, R3, R2, !P2 ;  /* 0x0000000203008207 */ /* 0x000fe40005000000 */
[----:B------:R-:W-:Y:S02]  /*4d50*/  IADD3 R2, PT, PT, -R5, RZ, RZ ;  /* 0x000000ff05027210 */ /* 0x000fe40007ffe1ff */
[----:B------:R-:W-:Y:S01]  /*4d60*/  @!P0 IADD3 R8, PT, PT, R15, -R0, RZ ;  /* 0x800000000f088210 */ /* 0x000fe20007ffe0ff */
[----:B------:R-:W-:Y:S02]  /*4d70*/  @!P0 IMAD R0, R7, R6, R0 ;  /* 0x0000000607008224 */ /* 0x000fe400078e0200 */
[----:B------:R-:W-:Y:S02]  /*4d80*/  IMAD R75, R70, R2, R75 ;  /* 0x00000002464b7224 */ /* 0x000fe400078e024b */
[----:B------:R-:W-:Y:S02]  /*4d90*/  @!P0 IMAD R5, R8, R72, R3 ;  /* 0x0000004808058224 */ /* 0x000fe400078e0203 */
[----:B------:R-:W-:Y:S04]  /*4da0*/  @!P0 IMAD.MOV.U32 R3, RZ, RZ, R0 ;  /* 0x000000ffff038224 */ /* 0x000fe800078e0000 */
[----:B------:R-:W-:Y:S02]  /*4db0*/  IMAD R77, R3, R74, R77 ;  /* 0x0000004a034d7224 */ /* 0x000fe400078e024d */
[----:B------:R-:W-:Y:S07]  /*4dc0*/  IMAD R75, R5, R70, R75 ;  /* 0x00000046054b7224 */ /* 0x000fee00078e024b */
.L_x_82:
[----:B------:R-:W-:Y:S01]  /*4dd0*/  @!P1 IMAD.HI.U32 R0, R77, R12, RZ ;  /* 0x0000000c4d009227 */ /* 0x000fe200078e00ff */
[----:B-1----:R-:W-:Y:S01]  /*4de0*/  @!P1 ISETP.NE.AND P0, PT, R10, 0x1, PT ;  /* 0x000000010a00980c */ /* 0x002fe20003f05270 */
[----:B------:R-:W-:Y:S01]  /*4df0*/  ULOP3.LUT UP0, URZ, UR42, 0x1b0, URZ, 0xc0, !UPT ;  /* 0x000001b02aff7892 */ /* 0x000fe2000f80c0ff */
[----:B------:R-:W-:Y:S01]  /*4e00*/  @!P1 ISETP.NE.AND P2, PT, R9, 0x1, PT ;  /* 0x000000010900980c */ /* 0x000fe20003f45270 */
[----:B------:R-:W-:Y:S01]  /*4e10*/  @!P1 IMAD.HI.U32 R3, R75, R11, RZ ;  /* 0x0000000b4b039227 */ /* 0x000fe200078e00ff */
[----:B------:R-:W-:Y:S02]  /*4e20*/  @!P1 SHF.R.U32.HI R0, RZ, R13, R0 ;  /* 0x0000000dff009219 */ /* 0x000fe40000011600 */
[----:B------:R-:W-:Y:S01]  /*4e30*/  @P4 SHF.R.U32.HI R171, RZ, 0x10, R17 ;  /* 0x00000010ffab4819 */ /* 0x000fe20000011611 */
[----:B------:R-:W-:Y:S01]  /*4e40*/  VIADD R181, R181, 0x1 ;  /* 0x00000001b5b57836 */ /* 0x000fe20000000000 */
[----:B------:R-:W-:Y:S02]  /*4e50*/  @!P1 SHF.R.U32.HI R2, RZ, R14, R3 ;  /* 0x0000000eff029219 */ /* 0x000fe40000011603 */
[----:B------:R-:W-:Y:S02]  /*4e60*/  @!P1 SEL R3, R77, R0, !P2 ;  /* 0x000000004d039207 */ /* 0x000fe40005000000 */
[----:B------:R-:W-:Y:S05]  /*4e70*/  @!P1 SEL R2, R75, R2, !P0 ;  /* 0x000000024b029207 */ /* 0x000fea0004000000 */
[----:B------:R-:W-:Y:S02]  /*4e80*/  @!P1 IMAD.IADD R0, R2, 0x1, -R3 ;  /* 0x0000000102009824 */ /* 0x000fe400078e0a03 */
[----:B------:R-:W-:Y:S02]  /*4e90*/  @!P1 IMAD.IADD R2, R3, 0x1, -R2 ;  /* 0x0000000103029824 */ /* 0x000fe400078e0a02 */
[----:B------:R-:W-:Y:S02]  /*4ea0*/  @!P1 IMAD R77, R0, R9, R77 ;  /* 0x00000009004d9224 */ /* 0x000fe400078e024d */
[----:B------:R-:W-:Y:S01]  /*4eb0*/  @!P1 IMAD R75, R2, R10, R75 ;  /* 0x0000000a024b9224 */ /* 0x000fe200078e024b */
[----:B------:R-:W-:Y:S06]  /*4ec0*/  BRA.U !UP0, `(.L_x_83) ;  /* 0x0000000108407547 */ /* 0x000fec000b800000 */
[----:B------:R-:W1:Y:S01]  /*4ed0*/  LDCU.64 UR8, c[0x4][0x80] ;  /* 0x01001000ff0877ac */ /* 0x000e620008000a00 */
[----:B------:R-:W-:Y:S01]  /*4ee0*/  MOV R3, 0x0 ;  /* 0x0000000000037802 */ /* 0x000fe20000000f00 */
[----:B------:R-:W-:Y:S02]  /*4ef0*/  HFMA2 R12, -RZ, RZ, 0, 5.9604644775390625e-08 ;  /* 0x00000001ff0c7431 */ /* 0x000fe400000001ff */
[----:B------:R-:W-:Y:S02]  /*4f00*/  IMAD.MOV.U32 R8, RZ, RZ, 0x70 ;  /* 0x00000070ff087424 */ /* 0x000fe400078e00ff */
[----:B------:R-:W-:Y:S01]  /*4f10*/  IMAD.MOV.U32 R13, RZ, RZ, RZ ;  /* 0x000000ffff0d7224 */ /* 0x000fe200078e00ff */
[----:B------:R-:W2:Y:S01]  /*4f20*/  LDCU.64 UR6, c[0x4][0x88] ;  /* 0x01001100ff0677ac */ /* 0x000ea20008000a00 */
[----:B------:R-:W3:Y:S01]  /*4f30*/  LDC.64 R2, c[0x4][R3] ;  /* 0x0100000003027b82 */ /* 0x000ee20000000a00 */
[----:B------:R-:W4:Y:S01]  /*4f40*/  LDCU.64 UR4, c[0x4][0x8] ;  /* 0x01000100ff0477ac */ /* 0x000f220008000a00 */
[----:B-1----:R-:W-:Y:S01]  /*4f50*/  MOV R5, UR9 ;  /* 0x0000000900057c02 */ /* 0x002fe20008000f00 */
[----:B------:R-:W-:Y:S01]  /*4f60*/  IMAD.U32 R4, RZ, RZ, UR8 ;  /* 0x00000008ff047e24 */ /* 0x000fe2000f8e00ff */
[----:B--2---:R-:W-:Y:S01]  /*4f70*/  MOV R7, UR7 ;  /* 0x0000000700077c02 */ /* 0x004fe20008000f00 */
[----:B------:R-:W-:Y:S01]  /*4f80*/  IMAD.U32 R6, RZ, RZ, UR6 ;  /* 0x00000006ff067e24 */ /* 0x000fe2000f8e00ff */
[----:B----4-:R-:W-:Y:S01]  /*4f90*/  MOV R11, UR5 ;  /* 0x00000005000b7c02 */ /* 0x010fe20008000f00 */
[----:B------:R-:W-:Y:S02]  /*4fa0*/  IMAD.U32 R10, RZ, RZ, UR4 ;  /* 0x00000004ff0a7e24 */ /* 0x000fe4000f8e00ff */
[----:B------:R-:W-:Y:S07]  /*4fb0*/  LEPC R20, `(.L_x_83) ;  /* 0x000000001014794e */ /* 0x000fee0000000000 */
[----:B---3-5:R-:W-:Y:S05]  /*4fc0*/  CALL.ABS.NOINC R2 ;  /* 0x0000000002007343 */ /* 0x028fea0003c00000 */
.L_x_83:
[----:B------:R-:W-:Y:S01]  /*4fd0*/  LOP3.LUT P0, RZ, R179, 0x1b0, RZ, 0xc0, !PT ;  /* 0x000001b0b3ff7812 */ /* 0x000fe2000780c0ff */
[----:B------:R-:W-:Y:S11]  /*4fe0*/  BSSY.RECONVERGENT B6, `(.L_x_84) ;  /* 0x0000013000067945 */ /* 0x000ff60003800200 */
[----:B------:R-:W-:Y:S01]  /*4ff0*/  @!UPT UIADD3 URZ, UPT, UPT, URZ, URZ, URZ ;  /* 0x000000fffffff290 */ /* 0x000fe2000fffe0ff */
[----:B------:R-:W-:Y:S05]  /*5000*/  @!P0 BRA `(.L_x_85) ;  /* 0x0000000000408947 */ /* 0x000fea0003800000 */
        /* <DEDUP_REMOVED lines=16> */
.L_x_85:
[----:B------:R-:W-:Y:S05]  /*5110*/  BSYNC.RECONVERGENT B6 ;  /* 0x0000000000067941 */ /* 0x000fea0003800200 */
.L_x_84:
[----:B------:R-:W-:Y:S01]  /*5120*/  ISETP.NE.U32.AND P3, PT, R150, RZ, PT ;  /* 0x000000ff9600720c */ /* 0x000fe20003f65070 */
[----:B------:R-:W-:Y:S01]  /*5130*/  UISETP.NE.AND UP1, UPT, UR44, URZ, UPT ;  /* 0x000000ff2c00728c */ /* 0x000fe2000bf25270 */
[----:B------:R-:W-:Y:S02]  /*5140*/  ISETP.NE.U32.AND P4, PT, R146, RZ, PT ;  /* 0x000000ff9200720c */ /* 0x000fe40003f85070 */
[----:B------:R-:W-:Y:S02]  /*5150*/  ISETP.NE.AND.EX P3, PT, R151, RZ, PT, P3 ;  /* 0x000000ff9700720c */ /* 0x000fe40003f65330 */
[----:B------:R-:W-:Y:S02]  /*5160*/  PLOP3.LUT P1, PT, PT, PT, PT, 0x8, 0x80 ;  /* 0x000000000080781c */ /* 0x000fe40003f2e170 */
[----:B------:R-:W-:Y:S02]  /*5170*/  PLOP3.LUT P0, PT, PT, PT, UP1, 0x80, 0x8 ;  /* 0x000000000008781c */ /* 0x000fe40003f0f018 */
[----:B------:R-:W-:Y:S02]  /*5180*/  ISETP.NE.AND.EX P4, PT, R147, RZ, PT, P4 ;  /* 0x000000ff9300720c */ /* 0x000fe40003f85340 */
[----:B------:R-:W1:Y:S09]  /*5190*/  @UP1 LDCU.64 UR4, c[0x0][0x888] ;  /* 0x00011100ff0417ac */ /* 0x000e720008000a00 */
[----:B------:R-:W-:Y:S01]  /*51a0*/  @P0 PLOP3.LUT P1, PT, P3, PT, PT, 0x80, 0x8 ;  /* 0x000000000008081c */ /* 0x000fe20001f2f070 */
[----:B-1----:R-:W-:Y:S04]  /*51b0*/  @UP1 UISETP.NE.U32.AND UP0, UPT, UR4, URZ, UPT ;  /* 0x000000ff0400128c */ /* 0x002fe8000bf05070 */
[----:B------:R-:W-:Y:S04]  /*51c0*/  @UP1 UISETP.NE.AND.EX UP0, UPT, UR5, URZ, UPT, UP0 ;  /* 0x000000ff0500128c */ /* 0x000fe8000bf05300 */
[----:B------:R-:W-:Y:S01]  /*51d0*/  @UP1 USEL UR4, URZ, 0xffffffff, UP0 ;  /* 0xffffffffff041887 */ /* 0x000fe20008000000 */
[----:B------:R-:W-:Y:S11]  /*51e0*/  @!P3 BRA `(.L_x_86) ;  /* 0x00000000002cb947 */ /* 0x000ff60003800000 */
[----:B------:R-:W-:Y:S01]  /*51f0*/  ISETP.NE.U32.AND P2, PT, R148, RZ, PT ;  /* 0x000000ff9400720c */ /* 0x000fe20003f45070 */
[----:B------:R-:W-:Y:S03]  /*5200*/  IMAD.MOV.U32 R164, RZ, RZ, 0x1 ;  /* 0x00000001ffa47424 */ /* 0x000fe600078e00ff */
[----:B------:R-:W-:Y:S11]  /*5210*/  ISETP.NE.AND.EX P2, PT, R149, RZ, PT, P2 ;  /* 0x000000ff9500720c */ /* 0x000ff60003f45320 */
[----:B------:R-:W-:Y:S02]  /*5220*/  @!UPT UIADD3 URZ, UPT, UPT, URZ, URZ, URZ ;  /* 0x000000fffffff290 */ /* 0x000fe4000fffe0ff */
[----:B------:R-:W1:Y:S01]  /*5230*/  @P2 LDC.64 R2, c[0x0][0x888] ;  /* 0x00022200ff022b82 */ /* 0x000e620000000a00 */
[----:B------:R-:W-:Y:S04]  /*5240*/  @P2 IMAD R0, R150, UR36, RZ ;  /* 0x0000002496002c24 */ /* 0x000fe8000f8e02ff */
[----:B-1----:R-:W-:Y:S04]  /*5250*/  @P2 IMAD.WIDE R2, R0, 0x4, R2 ;  /* 0x0000000400022825 */ /* 0x002fe800078e0202 */
[----:B------:R-:W-:Y:S01]  /*5260*/  HFMA2 R0, -RZ, RZ, 0, 5.9604644775390625e-08 ;  /* 0x00000001ff007431 */ /* 0x000fe200000001ff */
[----:B-----5:R1:W5:Y:S04]  /*5270*/  @P2 LDG.E R81, desc[UR40][R2.64] ;  /* 0x0000002802512981 */ /* 0x020368000c1e1900 */
[----:B------:R-:W-:Y:S01]  /*5280*/  @!P2 PRMT R164, R0, 0x7610, R164 ;  /* 0x0000761000a4a816 */ /* 0x000fe200000000a4 */
[----:B-1----:R-:W2:Y:S06]  /*5290*/  @!P2 LDC R81, c[0x0][0x880] ;  /* 0x00022000ff51ab82 */ /* 0x002eac0000000800 */
.L_x_86:
[----:B------:R-:W-:Y:S05]  /*52a0*/  @!P4 BRA `(.L_x_87) ;  /* 0x000000000020c947 */ /* 0x000fea0003800000 */
[----:B------:R-:W-:Y:S04]  /*52b0*/  ISETP.NE.U32.AND P2, PT, R144, RZ, PT ;  /* 0x000000ff9000720c */ /* 0x000fe80003f45070 */
[----:B------:R-:W-:Y:S11]  /*52c0*/  ISETP.NE.AND.EX P2, PT, R145, RZ, PT, P2 ;  /* 0x000000ff9100720c */ /* 0x000ff60003f45320 */
[----:B------:R-:W-:Y:S02]  /*52d0*/  @!UPT UIADD3 URZ, UPT, UPT, URZ, URZ, URZ ;  /* 0x000000fffffff290 */ /* 0x000fe4000fffe0ff */
[----:B------:R-:W1:Y:S01]  /*52e0*/  @P2 LDC.64 R2, c[0x0][0x8a8] ;  /* 0x00022a00ff022b82 */ /* 0x000e620000000a00 */
[----:B------:R-:W-:Y:S04]  /*52f0*/  @P2 IMAD R0, R146, UR36, RZ ;  /* 0x0000002492002c24 */ /* 0x000fe8000f8e02ff */
[----:B-1----:R-:W-:Y:S05]  /*5300*/  @P2 IMAD.WIDE R2, R0, 0x4, R2 ;  /* 0x0000000400022825 */ /* 0x002fea00078e0202 */
[----:B-----5:R1:W5:Y:S02]  /*5310*/  @P2 LDG.E R78, desc[UR40][R2.64] ;  /* 0x00000028024e2981 */ /* 0x020364000c1e1900 */
[----:B-1----:R-:W3:Y:S02]  /*5320*/  @!P2 LDC R78, c[0x0][0x8a0] ;  /* 0x00022800ff4eab82 */ /* 0x002ee40000000800 */
.L_x_87:
[----:B--2--5:R-:W-:Y:S01]  /*5330*/  @P0 FSETP.NEU.AND P4, PT, R81, RZ, PT ;  /* 0x000000ff5100020b */ /* 0x024fe20003f8d000 */
[----:B------:R-:W-:Y:S01]  /*5340*/  IMAD.U32 R0, RZ, RZ, UR4 ;  /* 0x00000004ff007e24 */ /* 0x000fe2000f8e00ff */
[----:B------:R-:W-:Y:S01]  /*5350*/  @P0 LOP3.LUT P2, RZ, R164, 0xff, RZ, 0xc0, !PT ;  /* 0x000000ffa4ff0812 */ /* 0x000fe2000784c0ff */
[----:B------:R-:W-:Y:S01]  /*5360*/  BSSY B1, `(.L_x_88) ;  /* 0x000003d000017945 */ /* 0x000fe20003800000 */
[----:B------:R-:W-:Y:S01]  /*5370*/  @P0 SEL R3, RZ, 0xffffffff, P4 ;  /* 0xffffffffff030807 */ /* 0x000fe20002000000 */
[C---:B------:R-:W-:Y:S01]  /*5380*/  IMAD R64, R76.reuse, 0x40, R79 ;  /* 0x000000404c407824 */ /* 0x040fe200078e024f */
[----:B------:R-:W-:Y:S02]  /*5390*/  LEA R156, R76, UR43, 0x3 ;  /* 0x0000002b4c9c7c11 */ /* 0x000fe4000f8e18ff */
[----:B------:R-:W-:Y:S02]  /*53a0*/  CS2R R86, SRZ ;  /* 0x0000000000567805 */ /* 0x000fe4000001ff00 */
[----:B------:R-:W-:Y:S02]  /*53b0*/  @P1 SEL R3, R0, R3, !P2 ;  /* 0x0000000300031207 */ /* 0x000fe40005000000 */
[----:B------:R-:W-:Y:S02]  /*53c0*/  CS2R R84, SRZ ;  /* 0x0000000000547805 */ /* 0x000fe4000001ff00 */
[----:B------:R-:W-:Y:S02]  /*53d0*/  SHF.L.U32 R5, R175, 0x1f, RZ ;  /* 0x0000001faf057819 */ /* 0x000fe400000006ff */
[----:B------:R-:W-:Y:S02]  /*53e0*/  CS2R R90, SRZ ;  /* 0x00000000005a7805 */ /* 0x000fe4000001ff00 */
[----:B------:R-:W-:Y:S02]  /*53f0*/  @P0 LOP3.LUT R3, R3, 0x1, RZ, 0xc0, !PT ;  /* 0x0000000103030812 */ /* 0x000fe400078ec0ff */
[----:B------:R-:W-:Y:S02]  /*5400*/  CS2R R88, SRZ ;  /* 0x0000000000587805 */ /* 0x000fe4000001ff00 */
[----:B------:R-:W-:Y:S02]  /*5410*/  PLOP3.LUT P5, PT, PT, PT, PT, 0x8, 0x80 ;  /* 0x000000000080781c */ /* 0x000fe40003fae170 */
[----:B------:R-:W-:Y:S02]  /*5420*/  CS2R R98, SRZ ;  /* 0x0000000000627805 */ /* 0x000fe4000001ff00 */
[----:B------:R-:W-:Y:S02]  /*5430*/  ISETP.NE.U32.OR P1, PT, R3, 0x1, !P0 ;  /* 0x000000010300780c */ /* 0x000fe40004725470 */
[----:B------:R-:W-:Y:S02]  /*5440*/  CS2R R96, SRZ ;  /* 0x0000000000607805 */ /* 0x000fe4000001ff00 */
[----:B------:R-:W-:Y:S02]  /*5450*/  CS2R R94, SRZ ;  /* 0x00000000005e7805 */ /* 0x000fe4000001ff00 */
[----:B------:R-:W-:Y:S07]  /*5460*/  CS2R R92, SRZ ;  /* 0x00000000005c7805 */ /* 0x000fee000001ff00 */
[----:B------:R-:W-:Y:S04]  /*5470*/  @P1 SHF.L.U32 R2, R173, 0x1f, RZ ;  /* 0x0000001fad021819 */ /* 0x000fe800000006ff */
[----:B------:R-:W1:Y:S01]  /*5480*/  @P1 SYNCS.PHASECHK.TRANS64.TRYWAIT P0, [UR43+0x80], R2 ;  /* 0x00008002ff0015a7 */ /* 0x000e62000800112b */
[----:B------:R2:W4:Y:S01]  /*5490*/  SYNCS.PHASECHK.TRANS64.TRYWAIT P4, [R156+URZ+0xc0], R5 ;  /* 0x0000c0059c0075a7 */ /* 0x00052200080811ff */
[----:B-1----:R-:W-:Y:S01]  /*54a0*/  @P1 PLOP3.LUT P5, PT, P0, PT, PT, 0x8, 0x80 ;  /* 0x000000000080181c */ /* 0x002fe200007ae170 */
[----:B------:R-:W-:Y:S01]  /*54b0*/  @!UPT UIADD3 URZ, UPT, UPT, URZ, URZ, URZ ;  /* 0x000000fffffff290 */ /* 0x000fe2000fffe0ff */
[----:B--2-4-:R-:W-:Y:S11]  /*54c0*/  @!P1 BRA `(.L_x_89) ;  /* 0x0000000000989947 */ /* 0x014ff60003800000 */
[----:B------:R-:W-:Y:S01]  /*54d0*/  ISETP.NE.U32.AND P0, PT, RZ, UR38, PT ;  /* 0x00000026ff007c0c */ /* 0x000fe2000bf05070 */
[----:B------:R-:W-:Y:S01]  /*54e0*/  BSSY B0, `(.L_x_90) ;  /* 0x0000016000007945 */ /* 0x000fe20003800000 */
[----:B------:R-:W-:Y:S02]  /*54f0*/  FSETP.NEU.AND P2, PT, R81, RZ, PT ;  /* 0x000000ff5100720b */ /* 0x000fe40003f4d000 */
[----:B------:R-:W-:Y:S02]  /*5500*/  CS2R R94, SRZ ;  /* 0x00000000005e7805 */ /* 0x000fe4000001ff00 */
[----:B------:R-:W-:Y:S02]  /*5510*/  ISETP.NE.AND.EX P0, PT, RZ, UR39, PT, P0 ;  /* 0x00000027ff007c0c */ /* 0x000fe4000bf05300 */
[----:B------:R-:W-:Y:S02]  /*5520*/  CS2R R92, SRZ ;  /* 0x00000000005c7805 */ /* 0x000fe4000001ff00 */
[----:B------:R-:W-:Y:S02]  /*5530*/  LOP3.LUT P1, RZ, R164, 0xff, RZ, 0xc0, !PT ;  /* 0x000000ffa4ff7812 */ /* 0x000fe4000782c0ff */
[----:B------:R-:W-:Y:S02]  /*5540*/  CS2R R98, SRZ ;  /* 0x0000000000627805 */ /* 0x000fe4000001ff00 */
[----:B------:R-:W-:Y:S02]  /*5550*/  SEL R0, RZ, 0xffffffff, P2 ;  /* 0xffffffffff007807 */ /* 0x000fe40001000000 */
[----:B------:R-:W-:Y:S02]  /*5560*/  CS2R R96, SRZ ;  /* 0x0000000000607805 */ /* 0x000fe4000001ff00 */
[----:B------:R-:W-:Y:S02]  /*5570*/  SEL R3, RZ, 0xffffffff, P0 ;  /* 0xffffffffff037807 */ /* 0x000fe40000000000 */
[----:B------:R-:W-:Y:S02]  /*5580*/  CS2R R90, SRZ ;  /* 0x00000000005a7805 */ /* 0x000fe4000001ff00 */
[----:B------:R-:W-:Y:S02]  /*5590*/  CS2R R88, SRZ ;  /* 0x0000000000587805 */ /* 0x000fe4000001ff00 */
[----:B------:R-:W-:Y:S02]  /*55a0*/  CS2R R86, SRZ ;  /* 0x0000000000567805 */ /* 0x000fe4000001ff00 */
[----:B------:R-:W-:Y:S02]  /*55b0*/  @P3 SEL R0, R3, R0, !P1 ;  /* 0x0000000003003207 */ /* 0x000fe40004800000 */
[----:B------:R-:W-:Y:S02]  /*55c0*/  CS2R R84, SRZ ;  /* 0x0000000000547805 */ /* 0x000fe4000001ff00 */
[----:B------:R-:W-:Y:S04]  /*55d0*/  LOP3.LUT R0, R0, 0x1, RZ, 0xc0, !PT ;  /* 0x0000000100007812 */ /* 0x000fe800078ec0ff */
[----:B------:R-:W-:Y:S01]  /*55e0*/  ISETP.NE.U32.AND P0, PT, R0, 0x1, PT ;  /* 0x000000010000780c */ /* 0x000fe20003f05070 */
[----:B------:R-:W-:Y:S01]  /*55f0*/  @!UPT UIADD3 URZ, UPT, UPT, URZ, URZ, URZ ;  /* 0x000000fffffff290 */ /* 0x000fe2000fffe0ff */
[----:B------:R-:W-:Y:S11]  /*5600*/  @!P5 BRA `(.L_x_91) ;  /* 0x00000000000cd947 */ /* 0x000ff60003800000 */
[----:B------:R-:W-:Y:S04]  /*5610*/  SHF.L.U32 R3, R173, 0x1f, RZ ;  /* 0x0000001fad037819 */ /* 0x000fe800000006ff */
[----:B------:R-:W1:Y:S02]  /*5620*/  SYNCS.PHASECHK.TRANS64.TRYWAIT P1, [UR43+0x80], R3 ;  /* 0x00008003ff0075a7 */ /* 0x000e64000802112b */
[----:B-1----:R-:W-:Y:S05]  /*5630*/  @!P1 BRA `(.L_x_92) ;  /* 0x0000001c00c09947 */ /* 0x002fea0003800000 */
.L_x_91:
[----:B------:R-:W-:Y:S05]  /*5640*/  BSYNC B0 ;  /* 0x0000000000007941 */ /* 0x000fea0003800000 */
.L_x_90:
[----:B------:R2:W4:Y:S01]  /*5650*/  @P0 LDS.128 R92, [R168+UR43+0x200] ;  /* 0x0002002ba85c0984 */ /* 0x0005220008000c00 */
[----:B------:R-:W-:Y:S01]  /*5660*/  UIADD3 UR4, UPT, UPT, UR43, 0x88, URZ ;  /* 0x000000882b047890 */ /* 0x000fe2000fffe0ff */
[----:B------:R-:W-:Y:S02]  /*5670*/  LOP3.LUT R173, R173, 0x1, RZ, 0x3c, !PT ;  /* 0x00000001adad7812 */ /* 0x000fe400078e3cff */
[----:B------:R2:W1:Y:S01]  /*5680*/  @P0 LDS.128 R96, [R178+0x10] ;  /* 0x00001000b2600984 */ /* 0x0004620000000c00 */
[----:B------:R-:W-:Y:S03]  /*5690*/  UPRMT UR4, UR37, 0x654, UR4 ;  /* 0x0000065425047896 */ /* 0x000fe60008000004 */
[----:B------:R2:W1:Y:S04]  /*56a0*/  @P0 LDS.128 R88, [R177+0x20] ;  /* 0x00002000b1580984 */ /* 0x0004680000000c00 */
[----:B------:R2:W1:Y:S01]  /*56b0*/  @P0 LDS.128 R84, [R176+0x30] ;  /* 0x00003000b0540984 */ /* 0x0004620000000c00 */
[----:B------:R-:W-:Y:S01]  /*56c0*/  @!PT LDS RZ, [RZ] ;  /* 0x00000000fffff984 */ /* 0x000fe20000000800 */
[----:B------:R-:W-:Y:S01]  /*56d0*/  @!PT LDS RZ, [RZ] ;  /* 0x00000000fffff984 */ /* 0x000fe20000000800 */
[----:B------:R-:W-:Y:S01]  /*56e0*/  @!PT LDS RZ, [RZ] ;  /* 0x00000000fffff984 */ /* 0x000fe20000000800 */
[----:B------:R-:W-:Y:S01]  /*56f0*/  @!PT LDS RZ, [RZ] ;  /* 0x00000000fffff984 */ /* 0x000fe20000000800 */
[----:B------:R5:W-:Y:S06]  /*5700*/  MEMBAR.ALL.CTA ;  /* 0x0000000000007992 */ /* 0x000bec0000008000 */
[----:B-----5:R-:W5:Y:S02]  /*5710*/  FENCE.VIEW.ASYNC.S ;  /* 0x00000000000073c6 */ /* 0x020f640000000000 */
[----:B-----5:R-:W-:Y:S01]  /*5720*/  SYNCS.ARRIVE.TRANS64.RED.A1T0 RZ, [UR4], RZ ;  /* 0x000000ffffff79a7 */ /* 0x020fe20008100404 */
.L_x_89:
[----:B------:R-:W-:Y:S05]  /*5730*/  BSYNC B1 ;  /* 0x0000000000017941 */ /* 0x000fea0003800000 */
.L_x_88:
[----:B-1----:R-:W-:Y:S04]  /*5740*/  SHF.R.U32.HI R0, RZ, 0x15, R64 ;  /* 0x00000015ff007819 */ /* 0x002fe80000011640 */
[----:B------:R-:W-:Y:S01]  /*5750*/  LOP3.LUT P0, RZ, R0, 0x3, R169, 0x48, !PT ;  /* 0x0000000300ff7812 */ /* 0x000fe200078048a9 */
[----:B------:R-:W-:Y:S01]  /*5760*/  @!UPT UIADD3 URZ, UPT, UPT, URZ, URZ, URZ ;  /* 0x000000fffffff290 */ /* 0x000fe2000fffe0ff */
[----:B------:R-:W-:Y:S11]  /*5770*/  @P4 BRA `(.L_x_93) ;  /* 0x0000000000084947 */ /* 0x000ff60003800000 */
[----:B------:R-:W1:Y:S02]  /*5780*/  SYNCS.PHASECHK.TRANS64.TRYWAIT P1, [R156+URZ+0xc0], R5 ;  /* 0x0000c0059c0075a7 */ /* 0x000e6400080211ff */
[----:B-1----:R-:W-:Y:S05]  /*5790*/  @!P1 BRA `(.L_x_94) ;  /* 0x0000001c00809947 */ /* 0x002fea0003800000 */
.L_x_93:
[----:B------:R-:W-:Y:S05]  /*57a0*/  @!P0 BRA `(.L_x_95) ;  /* 0x0000000000408947 */ /* 0x000fea0003800000 */
[----:B------:R-:W1:Y:S01]  /*57b0*/  LDCU.64 UR8, c[0x4][0x70] ;  /* 0x01000e00ff0877ac */ /* 0x000e620008000a00 */
[----:B------:R-:W-:Y:S01]  /*57c0*/  MOV R3, 0x0 ;  /* 0x0000000000037802 */ /* 0x000fe20000000f00 */
[----:B------:R-:W-:Y:S02]  /*57d0*/  HFMA2 R12, -RZ, RZ, 0, 5.9604644775390625e-08 ;  /* 0x00000001ff0c7431 */ /* 0x000fe400000001ff */
[----:B------:R-:W-:Y:S02]  /*57e0*/  IMAD.MOV.U32 R8, RZ, RZ, 0x192 ;  /* 0x00000192ff087424 */ /* 0x000fe400078e00ff */
[----:B------:R-:W-:Y:S01]  /*57f0*/  IMAD.MOV.U32 R13, RZ, RZ, RZ ;  /* 0x000000ffff0d7224 */ /* 0x000fe200078e00ff */
[----:B------:R-:W5:Y:S01]  /*5800*/  LDCU.64 UR6, c[0x4][0x78] ;  /* 0x01000f00ff0677ac */ /* 0x000f620008000a00 */
[----:B------:R-:W2:Y:S01]  /*5810*/  LDC.64 R2, c[0x4][R3] ;  /* 0x0100000003027b82 */ /* 0x000ea20000000a00 */
[----:B------:R-:W3:Y:S01]  /*5820*/  LDCU.64 UR4, c[0x4][0x10] ;  /* 0x01000200ff0477ac */ /* 0x000ee20008000a00 */
[----:B-1----:R-:W-:Y:S01]  /*5830*/  MOV R5, UR9 ;  /* 0x0000000900057c02 */ /* 0x002fe20008000f00 */
[----:B------:R-:W-:Y:S01]  /*5840*/  IMAD.U32 R4, RZ, RZ, UR8 ;  /* 0x00000008ff047e24 */ /* 0x000fe2000f8e00ff */
[----:B-----5:R-:W-:Y:S01]  /*5850*/  MOV R7, UR7 ;  /* 0x0000000700077c02 */ /* 0x020fe20008000f00 */
[----:B------:R-:W-:Y:S01]  /*5860*/  IMAD.U32 R6, RZ, RZ, UR6 ;  /* 0x00000006ff067e24 */ /* 0x000fe2000f8e00ff */
[----:B---3--:R-:W-:Y:S01]  /*5870*/  MOV R11, UR5 ;  /* 0x00000005000b7c02 */ /* 0x008fe20008000f00 */
[----:B------:R-:W-:Y:S02]  /*5880*/  IMAD.U32 R10, RZ, RZ, UR4 ;  /* 0x00000004ff0a7e24 */ /* 0x000fe4000f8e00ff */
[----:B------:R-:W-:Y:S07]  /*5890*/  LEPC R20, `(.L_x_95) ;  /* 0x000000001014794e */ /* 0x000fee0000000000 */
[----:B--2-4-:R-:W-:Y:S05]  /*58a0*/  CALL.ABS.NOINC R2 ;  /* 0x0000000002007343 */ /* 0x014fea0003c00000 */
.L_x_95:
[----:B------:R-:W-:Y:S01]  /*58b0*/  LOP3.LUT P0, RZ, R166, 0x60, RZ, 0xc0, !PT ;  /* 0x00000060a6ff7812 */ /* 0x000fe2000780c0ff */
[----:B------:R-:W-:Y:S05]  /*58c0*/  WARPSYNC.ALL ;  /* 0x0000000000007948 */ /* 0x000fea0003800000 */
[----:B------:R-:W-:Y:S01]  /*58d0*/  R2UR UR4, R64 ;  /* 0x00000000400472ca */ /* 0x000fe200000e0000 */
[----:B------:R-:W-:Y:S01]  /*58e0*/  BSSY.RECONVERGENT B0, `(.L_x_96) ;  /* 0x0000121000007945 */ /* 0x000fe20003800200 */
[-C--:B----4-:R-:W-:Y:S02]  /*58f0*/  F2FP.F16.E5M2.UNPACK_B R82, R92.reuse ;  /* 0x0000005cff52723e */ /* 0x090fe400020004ff */
[----:B------:R-:W-:Y:S02]  /*5900*/  F2FP.F16.E5M2.UNPACK_B R109, R92.H1 ;  /* 0x0000005cff6d723e */ /* 0x000fe400030004ff */
[-C--:B------:R-:W-:Y:S01]  /*5910*/  F2FP.F16.E5M2.UNPACK_B R107, R93.reuse ;  /* 0x0000005dff6b723e */ /* 0x080fe200020004ff */
[--C-:B------:R-:W-:Y:S01]  /*5920*/  HADD2.F32 R80, -RZ, R82.reuse.H0_H0 ;  /* 0x20000052ff507230 */ /* 0x100fe20000004100 */
[----:B------:R-:W-:Y:S01]  /*5930*/  F2FP.F16.E5M2.UNPACK_B R105, R93.H1 ;  /* 0x0000005dff69723e */ /* 0x000fe200030004ff */
[----:B------:R-:W-:Y:S01]  /*5940*/  HADD2.F32 R82, -RZ, R82.H1_H1 ;  /* 0x30000052ff527230 */ /* 0x000fe20000004100 */
[-C--:B------:R-:W-:Y:S01]  /*5950*/  F2FP.F16.E5M2.UNPACK_B R130, R84.reuse ;  /* 0x00000054ff82723e */ /* 0x080fe200020004ff */
[--C-:B------:R-:W-:Y:S01]  /*5960*/  HADD2.F32 R83, -RZ, R109.reuse.H0_H0 ;  /* 0x2000006dff537230 */ /* 0x100fe20000004100 */
[----:B------:R-:W-:Y:S01]  /*5970*/  F2FP.F16.E5M2.UNPACK_B R132, R84.H1 ;  /* 0x00000054ff84723e */ /* 0x000fe200030004ff */
[----:B------:R-:W3:Y:S01]  /*5980*/  LDTM.x64 R4, tmem[UR4] ;  /* 0x00000004000479ee */ /* 0x000ee20008340000 */
[----:B------:R-:W-:Y:S01]  /*5990*/  NOP ;  /* 0x0000000000007918 */ /* 0x000fe20000000000 */
[----:B------:R-:W-:Y:S01]  /*59a0*/  R2UR UR5, R156 ;  /* 0x000000009c0572ca */ /* 0x000fe200000e0000 */
[--C-:B------:R-:W-:Y:S01]  /*59b0*/  HADD2.F32 R129, -RZ, R130.reuse.H0_H0 ;  /* 0x20000082ff817230 */ /* 0x100fe20000004100 */
[----:B------:R-:W-:Y:S01]  /*59c0*/  F2FP.F16.E5M2.UNPACK_B R93, R94 ;  /* 0x0000005eff5d723e */ /* 0x000fe200020004ff */
[----:B------:R-:W-:Y:S01]  /*59d0*/  HADD2.F32 R130, -RZ, R130.H1_H1 ;  /* 0x30000082ff827230 */ /* 0x000fe20000004100 */
[-C--:B------:R-:W-:Y:S01]  /*59e0*/  F2FP.F16.E5M2.UNPACK_B R134, R85.reuse ;  /* 0x00000055ff86723e */ /* 0x080fe200020004ff */
[----:B------:R-:W-:Y:S01]  /*59f0*/  HADD2.F32 R84, -RZ, R109.H1_H1 ;  /* 0x3000006dff547230 */ /* 0x000fe20000004100 */
[----:B------:R-:W-:Y:S01]  /*5a00*/  F2FP.F16.E5M2.UNPACK_B R136, R85.H1 ;  /* 0x00000055ff88723e */ /* 0x000fe200030004ff */
[--C-:B------:R-:W-:Y:S01]  /*5a10*/  HADD2.F32 R85, -RZ, R107.reuse.H0_H0 ;  /* 0x2000006bff557230 */ /* 0x100fe20000004100 */
[-C--:B------:R-:W-:Y:S01]  /*5a20*/  F2FP.F16.E5M2.UNPACK_B R138, R86.reuse ;  /* 0x00000056ff8a723e */ /* 0x080fe200020004ff */
[--C-:B------:R-:W-:Y:S01]  /*5a30*/  HADD2.F32 R133, -RZ, R134.reuse.H0_H0 ;  /* 0x20000086ff857230 */ /* 0x100fe20000004100 */
[----:B------:R-:W-:Y:S01]  /*5a40*/  F2FP.F16.E5M2.UNPACK_B R140, R86.H1 ;  /* 0x00000056ff8c723e */ /* 0x000fe200030004ff */
[----:B------:R-:W-:Y:S01]  /*5a50*/  HADD2.F32 R86, -RZ, R107.H1_H1 ;  /* 0x3000006bff567230 */ /* 0x000fe20000004100 */
[----:B------:R-:W-:Y:S01]  /*5a60*/  F2FP.F16.E5M2.UNPACK_B R142, R87 ;  /* 0x00000057ff8e723e */ /* 0x000fe200020004ff */
[----:B------:R-:W-:Y:S01]  /*5a70*/  UIADD3 UR5, UPT, UPT, UR5, 0xe0, URZ ;  /* 0x000000e005057890 */ /* 0x000fe2000fffe0ff */
[----:B------:R-:W-:Y:S01]  /*5a80*/  HADD2.F32 R134, -RZ, R134.H1_H1 ;  /* 0x30000086ff867230 */ /* 0x000fe20000004100 */
[----:B------:R-:W-:Y:S01]  /*5a90*/  F2FP.F16.E5M2.UNPACK_B R114, R88 ;  /* 0x00000058ff72723e */ /* 0x000fe200020004ff */
[--C-:B------:R-:W-:Y:S01]  /*5aa0*/  HADD2.F32 R137, -RZ, R138.reuse.H0_H0 ;  /* 0x2000008aff897230 */ /* 0x100fe20000004100 */
[----:B------:R-:W-:Y:S01]  /*5ab0*/  UPRMT UR5, UR37, 0x654, UR5 ;  /* 0x0000065425057896 */ /* 0x000fe20008000005 */
[----:B------:R-:W-:Y:S01]  /*5ac0*/  HADD2.F32 R138, -RZ, R138.H1_H1 ;  /* 0x3000008aff8a7230 */ /* 0x000fe20000004100 */
[-C--:B------:R-:W-:Y:S01]  /*5ad0*/  F2FP.F16.E5M2.UNPACK_B R118, R89.reuse ;  /* 0x00000059ff76723e */ /* 0x080fe200020004ff */
[--C-:B------:R-:W-:Y:S01]  /*5ae0*/  HADD2.F32 R113, -RZ, R114.reuse.H0_H0 ;  /* 0x20000072ff717230 */ /* 0x100fe20000004100 */
[----:B------:R-:W-:Y:S01]  /*5af0*/  F2FP.F16.E5M2.UNPACK_B R120, R89.H1 ;  /* 0x00000059ff78723e */ /* 0x000fe200030004ff */
[C---:B---3--:R-:W-:Y:S01]  /*5b00*/  FMUL R4, R78.reuse, R4 ;  /* 0x000000044e047220 */ /* 0x048fe20000400000 */
[C---:B------:R-:W-:Y:S01]  /*5b10*/  FMUL R5, R78.reuse, R5 ;  /* 0x000000054e057220 */ /* 0x040fe20000400000 */
[C---:B------:R-:W-:Y:S01]  /*5b20*/  FMUL R8, R78.reuse, R8 ;  /* 0x000000084e087220 */ /* 0x040fe20000400000 */
[C---:B------:R-:W-:Y:S01]  /*5b30*/  FMUL R9, R78.reuse, R9 ;  /* 0x000000094e097220 */ /* 0x040fe20000400000 */
[----:B------:R-:W-:Y:S01]  /*5b40*/  SYNCS.ARRIVE.TRANS64.RED.A1T0 RZ, [UR5], RZ ;  /* 0x000000ffffff79a7 */ /* 0x000fe20008100405 */
[C---:B------:R-:W-:Y:S01]  /*5b50*/  FFMA R4, R81.reuse, R80, R4 ;  /* 0x0000005051047223 */ /* 0x040fe20000000004 */
[C---:B------:R-:W-:Y:S01]  /*5b60*/  FFMA R5, R81.reuse, R82, R5 ;  /* 0x0000005251057223 */ /* 0x040fe20000000005 */
[----:B------:R-:W-:Y:S02]  /*5b70*/  HADD2.F32 R89, -RZ, R93.H0_H0 ;  /* 0x2000005dff597230 */ /* 0x000fe40000004100 */
[C---:B------:R-:W-:Y:S01]  /*5b80*/  FMUL R12, R78.reuse, R12 ;  /* 0x0000000c4e0c7220 */ /* 0x040fe20000400000 */
        /* <DEDUP_REMOVED lines=11> */
[----:B------:R-:W-:Y:S02]  /*5c40*/  HADD2.F32 R114, -RZ, R114.H1_H1 ;  /* 0x30000072ff727230 */ /* 0x000fe40000004100 */
[C---:B------:R-:W-:Y:S01]  /*5c50*/  FMUL R32, R78.reuse, R36 ;  /* 0x000000244e207220 */ /* 0x040fe20000400000 */
[C---:B------:R-:W-:Y:S01]  /*5c60*/  FMUL R33, R78.reuse, R37 ;  /* 0x000000254e217220 */ /* 0x040fe20000400000 */
[--C-:B------:R-:W-:Y:S02]  /*5c70*/  HADD2.F32 R117, -RZ, R118.reuse.H0_H0 ;  /* 0x20000076ff757230 */ /* 0x100fe40000004100 */
[C---:B------:R-:W-:Y:S01]  /*5c80*/  FMUL R36, R78.reuse, R40 ;  /* 0x000000284e247220 */ /* 0x040fe20000400000 */
[----:B------:R-:W-:Y:S02]  /*5c90*/  HADD2.F32 R118, -RZ, R118.H1_H1 ;  /* 0x30000076ff767230 */ /* 0x000fe40000004100 */
        /* <DEDUP_REMOVED lines=8> */
[----:B------:R-:W-:Y:S01]  /*5d20*/  F2FP.F16.E5M2.UNPACK_B R92, R94.H1 ;  /* 0x0000005eff5c723e */ /* 0x000fe200030004ff */
[C---:B------:R-:W-:Y:S01]  /*5d30*/  FMUL R53, R78.reuse, R57 ;  /* 0x000000394e357220 */ /* 0x040fe20000400000 */
[C---:B------:R-:W-:Y:S01]  /*5d40*/  FMUL R56, R78.reuse, R60 ;  /* 0x0000003c4e387220 */ /* 0x040fe20000400000 */
[----:B------:R-:W-:Y:S01]  /*5d50*/  F2FP.F16.E5M2.UNPACK_B R141, R87.H1 ;  /* 0x00000057ff8d723e */ /* 0x000fe200030004ff */
[C---:B------:R-:W-:Y:S01]  /*5d60*/  FMUL R57, R78.reuse, R61 ;  /* 0x0000003d4e397220 */ /* 0x040fe20000400000 */
[----:B------:R-:W-:Y:S02]  /*5d70*/  HADD2.F32 R80, -RZ, R142.H1_H1 ;  /* 0x3000008eff507230 */ /* 0x000fe40000004100 */
[C---:B------:R-:W-:Y:S01]  /*5d80*/  FMUL R60, R78.reuse, R64 ;  /* 0x000000404e3c7220 */ /* 0x040fe20000400000 */
[----:B------:R-:W-:Y:S01]  /*5d90*/  F2FP.F16.E5M2.UNPACK_B R116, R88.H1 ;  /* 0x00000058ff74723e */ /* 0x000fe200030004ff */
[C---:B------:R-:W-:Y:S01]  /*5da0*/  FMUL R61, R78.reuse, R65 ;  /* 0x000000414e3d7220 */ /* 0x040fe20000400000 */
[C---:B------:R-:W-:Y:S01]  /*5db0*/  FMUL R6, R78.reuse, R6 ;  /* 0x000000064e067220 */ /* 0x040fe20000400000 */
[----:B------:R-:W-:Y:S01]  /*5dc0*/  F2FP.F16.E5M2.UNPACK_B R94, R95 ;  /* 0x0000005fff5e723e */ /* 0x000fe200020004ff */
[C---:B------:R-:W-:Y:S01]  /*5dd0*/  FMUL R7, R78.reuse, R7 ;  /* 0x000000074e077220 */ /* 0x040fe20000400000 */
[--C-:B------:R-:W-:Y:S02]  /*5de0*/  HADD2.F32 R87, -RZ, R105.reuse.H0_H0 ;  /* 0x20000069ff577230 */ /* 0x100fe40000004100 */
[C---:B------:R-:W-:Y:S01]  /*5df0*/  FFMA R6, R81.reuse, R83, R6 ;  /* 0x0000005351067223 */ /* 0x040fe20000000006 */
[----:B------:R-:W-:Y:S01]  /*5e00*/  F2FP.F16.E5M2.UNPACK_B R122, R90 ;  /* 0x0000005aff7a723e */ /* 0x000fe200020004ff */
[C---:B------:R-:W-:Y:S01]  /*5e10*/  FFMA R7, R81.reuse, R84, R7 ;  /* 0x0000005451077223 */ /* 0x040fe20000000007 */
[C---:B------:R-:W-:Y:S01]  /*5e20*/  FFMA R8, R81.reuse, R85, R8 ;  /* 0x0000005551087223 */ /* 0x040fe20000000008 */
[----:B------:R-:W-:Y:S01]  /*5e30*/  F2FP.F16.E5M2.UNPACK_B R124, R90.H1 ;  /* 0x0000005aff7c723e */ /* 0x000fe200030004ff */
[----:B------:R-:W-:Y:S02]  /*5e40*/  HADD2.F32 R88, -RZ, R105.H1_H1 ;  /* 0x30000069ff587230 */ /* 0x000fe40000004100 */
[----:B------:R-:W-:Y:S01]  /*5e50*/  FFMA R9, R81, R86, R9 ;  /* 0x0000005651097223 */ /* 0x000fe20000000009 */
[----:B------:R-:W-:Y:S01]  /*5e60*/  F2FP.SATFINITE.E5M2.F32.PACK_AB_MERGE_C R156, R7, R6, RZ ;  /* 0x00000006079c723e */ /* 0x000fe200048060ff */
[----:B------:R-:W-:Y:S02]  /*5e70*/  HADD2.F32 R90, -RZ, R93.H1_H1 ;  /* 0x3000005dff5a7230 */ /* 0x000fe40000004100 */
[C---:B------:R-:W-:Y:S01]  /*5e80*/  FMUL R10, R78.reuse, R10 ;  /* 0x0000000a4e0a7220 */ /* 0x040fe20000400000 */
[--C-:B------:R-:W-:Y:S01]  /*5e90*/  HADD2.F32 R93, -RZ, R94.reuse.H0_H0 ;  /* 0x2000005eff5d7230 */ /* 0x100fe20000004100 */
[----:B------:R-:W-:Y:S01]  /*5ea0*/  F2FP.SATFINITE.E5M2.F32.PACK_AB_MERGE_C R156, R5, R4, R156 ;  /* 0x00000004059c723e */ /* 0x000fe2000480609c */
[----:B------:R-:W-:Y:S02]  /*5eb0*/  HADD2.F32 R94, -RZ, R94.H1_H1 ;  /* 0x3000005eff5e7230 */ /* 0x000fe40000004100 */
[C---:B------:R-:W-:Y:S01]  /*5ec0*/  FFMA R10, R81.reuse, R87, R10 ;  /* 0x00000057510a7223 */ /* 0x040fe2000000000a */
[--C-:B------:R-:W-:Y:S02]  /*5ed0*/  HADD2.F32 R121, -RZ, R122.reuse.H0_H0 ;  /* 0x2000007aff797230 */ /* 0x100fe40000004100 */
[C---:B------:R-:W-:Y:S01]  /*5ee0*/  FMUL R11, R78.reuse, R11 ;  /* 0x0000000b4e0b7220 */ /* 0x040fe20000400000 */
[----:B------:R-:W-:Y:S01]  /*5ef0*/  F2FP.F16.E5M2.UNPACK_B R126, R91 ;  /* 0x0000005bff7e723e */ /* 0x000fe200020004ff */
[----:B------:R-:W-:Y:S01]  /*5f00*/  HADD2.F32 R122, -RZ, R122.H1_H1 ;  /* 0x3000007aff7a7230 */ /* 0x000fe20000004100 */
[----:B------:R-:W-:Y:S01]  /*5f10*/  F2FP.F16.E5M2.UNPACK_B R103, R95.H1 ;  /* 0x0000005fff67723e */ /* 0x000fe200030004ff */
[C---:B------:R-:W-:Y:S01]  /*5f20*/  FFMA R11, R81.reuse, R88, R11 ;  /* 0x00000058510b7223 */ /* 0x040fe2000000000b */
[----:B------:R-:W-:Y:S01]  /*5f30*/  F2FP.F16.E5M2.UNPACK_B R128, R91.H1 ;  /* 0x0000005bff80723e */ /* 0x000fe200030004ff */
[----:B------:R-:W-:Y:S02]  /*5f40*/  HADD2.F32 R91, -RZ, R92.H0_H0 ;  /* 0x2000005cff5b7230 */ /* 0x000fe40000004100 */
[C---:B------:R-:W-:Y:S01]  /*5f50*/  FFMA R12, R81.reuse, R89, R12 ;  /* 0x00000059510c7223 */ /* 0x040fe2000000000c */
[----:B------:R-:W-:Y:S01]  /*5f60*/  FFMA R13, R81, R90, R13 ;  /* 0x0000005a510d7223 */ /* 0x000fe2000000000d */
[----:B------:R-:W-:Y:S01]  /*5f70*/  F2FP.SATFINITE.E5M2.F32.PACK_AB_MERGE_C R157, R11, R10, RZ ;  /* 0x0000000a0b9d723e */ /* 0x000fe200048060ff */
[--C-:B------:R-:W-:Y:S01]  /*5f80*/  HADD2.F32 R125, -RZ, R126.reuse.H0_H0 ;  /* 0x2000007eff7d7230 */ /* 0x100fe20000004100 */
[----:B------:R-:W-:Y:S01]  /*5f90*/  F2FP.F16.E5M2.UNPACK_B R101, R96 ;  /* 0x00000060ff65723e */ /* 0x000fe200020004ff */
[----:B------:R-:W-:Y:S01]  /*5fa0*/  HADD2.F32 R126, -RZ, R126.H1_H1 ;  /* 0x3000007eff7e7230 */ /* 0x000fe20000004100 */
[----:B------:R-:W-:Y:S01]  /*5fb0*/  F2FP.SATFINITE.E5M2.F32.PACK_AB_MERGE_C R157, R9, R8, R157 ;  /* 0x00000008099d723e */ /* 0x000fe2000480609d */
[----:B------:R-:W-:Y:S02]  /*5fc0*/  HADD2.F32 R83, -RZ, R142.H0_H0 ;  /* 0x2000008eff537230 */ /* 0x000fe40000004100 */
[C---:B------:R-:W-:Y:S01]  /*5fd0*/  FMUL R14, R78.reuse, R14 ;  /* 0x0000000e4e0e7220 */ /* 0x040fe20000400000 */
[----:B------:R-:W-:Y:S02]  /*5fe0*/  HADD2.F32 R92, -RZ, R92.H1_H1 ;  /* 0x3000005cff5c7230 */ /* 0x000fe40000004100 */
[C---:B------:R-:W-:Y:S01]  /*5ff0*/  FMUL R15, R78.reuse, R15 ;  /* 0x0000000f4e0f7220 */ /* 0x040fe20000400000 */
[----:B------:R-:W-:Y:S01]  /*6000*/  F2FP.F16.E5M2.UNPACK_B R100, R96.H1 ;  /* 0x00000060ff64723e */ /* 0x000fe200030004ff */
[--C-:B------:R-:W-:Y:S02]  /*6010*/  HADD2.F32 R95, -RZ, R103.reuse.H0_H0 ;  /* 0x20000067ff5f7230 */ /* 0x100fe40000004100 */
[C---:B------:R-:W-:Y:S01]  /*6020*/  FFMA R14, R81.reuse, R91, R14 ;  /* 0x0000005b510e7223 */ /* 0x040fe2000000000e */
[C---:B------:R-:W-:Y:S01]  /*6030*/  FFMA R15, R81.reuse, R92, R15 ;  /* 0x0000005c510f7223 */ /* 0x040fe2000000000f */
[C---:B------:R-:W-:Y:S01]  /*6040*/  FFMA R16, R81.reuse, R93, R16 ;  /* 0x0000005d51107223 */ /* 0x040fe20000000010 */
[----:B------:R-:W-:Y:S01]  /*6050*/  FFMA R17, R81, R94, R17 ;  /* 0x0000005e51117223 */ /* 0x000fe20000000011 */
[-C--:B------:R-:W-:Y:S01]  /*6060*/  F2FP.F16.E5M2.UNPACK_B R102, R97.reuse ;  /* 0x00000061ff66723e */ /* 0x080fe200020004ff */
[----:B------:R-:W-:Y:S01]  /*6070*/  HADD2.F32 R96, -RZ, R103.H1_H1 ;  /* 0x30000067ff607230 */ /* 0x000fe20000004100 */
[----:B------:R-:W-:Y:S01]  /*6080*/  F2FP.SATFINITE.E5M2.F32.PACK_AB_MERGE_C R158, R15, R14, RZ ;  /* 0x0000000e0f9e723e */ /* 0x000fe200048060ff */
[C---:B------:R-:W-:Y:S01]  /*6090*/  FMUL R18, R78.reuse, R18 ;  /* 0x000000124e127220 */ /* 0x040fe20000400000 */
[----:B------:R-:W-:Y:S01]  /*60a0*/  F2FP.F16.E5M2.UNPACK_B R104, R97.H1 ;  /* 0x00000061ff68723e */ /* 0x000fe200030004ff */
[--C-:B------:R-:W-:Y:S01]  /*60b0*/  HADD2.F32 R97, -RZ, R101.reuse.H0_H0 ;  /* 0x20000065ff617230 */ /* 0x100fe20000004100 */
[----:B------:R-:W-:Y:S01]  /*60c0*/  F2FP.SATFINITE.E5M2.F32.PACK_AB_MERGE_C R158, R13, R12, R158 ;  /* 0x0000000c0d9e723e */ /* 0x000fe2000480609e */
[C---:B------:R-:W-:Y:S01]  /*60d0*/  FFMA R18, R81.reuse, R95, R18 ;  /* 0x0000005f51127223 */ /* 0x040fe20000000012 */
[----:B------:R-:W-:Y:S01]  /*60e0*/  F2FP.F16.E5M2.UNPACK_B R110, R99 ;  /* 0x00000063ff6e723e */ /* 0x000fe200020004ff */
[C---:B------:R-:W-:Y:S01]  /*60f0*/  FMUL R19, R78.reuse, R19 ;  /* 0x000000134e137220 */ /* 0x040fe20000400000 */
[----:B------:R-:W-:Y:S01]  /*6100*/  F2FP.F16.E5M2.UNPACK_B R112, R99.H1 ;  /* 0x00000063ff70723e */ /* 0x000fe200030004ff */
[----:B------:R-:W-:Y:S01]  /*6110*/  HADD2.F32 R99, -RZ, R101.H1_H1 ;  /* 0x30000065ff637230 */ /* 0x000fe20000004100 */
[-C--:B------:R-:W-:Y:S01]  /*6120*/  F2FP.F16.E5M2.UNPACK_B R106, R98.reuse ;  /* 0x00000062ff6a723e */ /* 0x080fe200020004ff */
[----:B------:R-:W-:Y:S01]  /*6130*/  HADD2.F32 R101, -RZ, R102.H0_H0 ;  /* 0x20000066ff657230 */ /* 0x000fe20000004100 */
[----:B------:R-:W-:Y:S01]  /*6140*/  F2FP.F16.E5M2.UNPACK_B R108, R98.H1 ;  /* 0x00000062ff6c723e */ /* 0x000fe200030004ff */
[----:B------:R-:W-:Y:S02]  /*6150*/  HADD2.F32 R98, -RZ, R100.H0_H0 ;  /* 0x20000064ff627230 */ /* 0x000fe40000004100 */
[C---:B------:R-:W-:Y:S01]  /*6160*/  FFMA R19, R81.reuse, R96, R19 ;  /* 0x0000006051137223 */ /* 0x040fe20000000013 */
[C---:B------:R-:W-:Y:S01]  /*6170*/  FFMA R0, R81.reuse, R97, R0 ;  /* 0x0000006151007223 */ /* 0x040fe20000000000 */
[----:B------:R-:W-:Y:S01]  /*6180*/  FFMA R2, R81, R99, R2 ;  /* 0x0000006351027223 */ /* 0x000fe20000000002 */
[----:B------:R-:W-:Y:S02]  /*6190*/  HADD2.F32 R102, -RZ, R102.H1_H1 ;  /* 0x30000066ff667230 */ /* 0x000fe40000004100 */
[C---:B------:R-:W-:Y:S01]  /*61a0*/  FMUL R3, R78.reuse, R22 ;  /* 0x000000164e037220 */ /* 0x040fe20000400000 */
[----:B------:R-:W-:Y:S01]  /*61b0*/  HADD2.F32 R100, -RZ, R100.H1_H1 ;  /* 0x30000064ff647230 */ /* 0x000fe20000004100 */
[----:B------:R-:W-:Y:S01]  /*61c0*/  F2FP.SATFINITE.E5M2.F32.PACK_AB_MERGE_C R159, R19, R18, RZ ;  /* 0x00000012139f723e */ /* 0x000fe200048060ff */
[--C-:B------:R-:W-:Y:S02]  /*61d0*/  HADD2.F32 R105, -RZ, R106.reuse.H0_H0 ;  /* 0x2000006aff697230 */ /* 0x100fe40000004100 */
[----:B------:R-:W-:Y:S01]  /*61e0*/  FFMA R3, R81, R98, R3 ;  /* 0x0000006251037223 */ /* 0x000fe20000000003 */
[----:B------:R-:W-:Y:S01]  /*61f0*/  HADD2.F32 R106, -RZ, R106.H1_H1 ;  /* 0x3000006aff6a7230 */ /* 0x000fe20000004100 */
[----:B------:R-:W-:Y:S01]  /*6200*/  F2FP.SATFINITE.E5M2.F32.PACK_AB_MERGE_C R159, R17, R16, R159 ;  /* 0x00000010119f723e */ /* 0x000fe2000480609f */
[----:B------:R-:W-:Y:S02]  /*6210*/  HADD2.F32 R109, -RZ, R110.H0_H0 ;  /* 0x2000006eff6d7230 */ /* 0x000fe40000004100 */
[C---:B------:R-:W-:Y:S01]  /*6220*/  FMUL R23, R78.reuse, R23 ;  /* 0x000000174e177220 */ /* 0x040fe20000400000 */
[--C-:B------:R-:W-:Y:S02]  /*6230*/  HADD2.F32 R103, -RZ, R104.reuse.H0_H0 ;  /* 0x20000068ff677230 */ /* 0x100fe40000004100 */
[C---:B------:R-:W-:Y:S01]  /*6240*/  FMUL R22, R78.reuse, R26 ;  /* 0x0000001a4e167220 */ /* 0x040fe20000400000 */
[----:B------:R-:W-:Y:S01]  /*6250*/  HADD2.F32 R104, -RZ, R104.H1_H1 ;  /* 0x30000068ff687230 */ /* 0x000fe20000004100 */
[----:B------:R1:W-:Y:S01]  /*6260*/  STS.128 [R168+UR43+0x2200], R156 ;  /* 0x0022009ca8007988 */ /* 0x0003e20008000c2b */
[C---:B------:R-:W-:Y:S01]  /*6270*/  FFMA R23, R81.reuse, R100, R23 ;  /* 0x0000006451177223 */ /* 0x040fe20000000017 */
[C---:B------:R-:W-:Y:S01]  /*6280*/  FFMA R20, R81.reuse, R101, R20 ;  /* 0x0000006551147223 */ /* 0x040fe20000000014 */
[C---:B------:R-:W-:Y:S01]  /*6290*/  FFMA R21, R81.reuse, R102, R21 ;  /* 0x0000006651157223 */ /* 0x040fe20000000015 */
[----:B------:R-:W-:Y:S01]  /*62a0*/  FFMA R22, R81, R103, R22 ;  /* 0x0000006751167223 */ /* 0x000fe20000000016 */
[----:B------:R-:W-:Y:S01]  /*62b0*/  HADD2.F32 R110, -RZ, R110.H1_H1 ;  /* 0x3000006eff6e7230 */ /* 0x000fe20000004100 */
[----:B------:R-:W-:Y:S01]  /*62c0*/  F2FP.SATFINITE.E5M2.F32.PACK_AB_MERGE_C R161, R23, R3, RZ ;  /* 0x0000000317a1723e */ /* 0x000fe200048060ff */
[C---:B------:R-:W-:Y:S01]  /*62d0*/  FMUL R27, R78.reuse, R27 ;  /* 0x0000001b4e1b7220 */ /* 0x040fe20000400000 */
[--C-:B------:R-:W-:Y:S02]  /*62e0*/  HADD2.F32 R107, -RZ, R108.reuse.H0_H0 ;  /* 0x2000006cff6b7230 */ /* 0x100fe40000004100 */
[----:B------:R-:W-:Y:S01]  /*62f0*/  FMUL R26, R78, R30 ;  /* 0x0000001e4e1a7220 */ /* 0x000fe20000400000 */
[----:B------:R-:W-:Y:S01]  /*6300*/  HADD2.F32 R108, -RZ, R108.H1_H1 ;  /* 0x3000006cff6c7230 */ /* 0x000fe20000004100 */
[----:B------:R-:W-:Y:S01]  /*6310*/  F2FP.SATFINITE.E5M2.F32.PACK_AB_MERGE_C R160, R2, R0, R161 ;  /* 0x0000000002a0723e */ /* 0x000fe200048060a1 */
[C---:B------:R-:W-:Y:S01]  /*6320*/  FFMA R27, R81.reuse, R104, R27 ;  /* 0x00000068511b7223 */ /* 0x040fe2000000001b */
[C---:B------:R-:W-:Y:S01]  /*6330*/  FFMA R24, R81.reuse, R105, R24 ;  /* 0x0000006951187223 */ /* 0x040fe20000000018 */
[C---:B------:R-:W-:Y:S01]  /*6340*/  FFMA R25, R81.reuse, R106, R25 ;  /* 0x0000006a51197223 */ /* 0x040fe20000000019 */
[----:B------:R-:W-:Y:S01]  /*6350*/  FFMA R26, R81, R107, R26 ;  /* 0x0000006b511a7223 */ /* 0x000fe2000000001a */
[C---:B------:R-:W-:Y:S01]  /*6360*/  FMUL R31, R78.reuse, R31 ;  /* 0x0000001f4e1f7220 */ /* 0x040fe20000400000 */
[--C-:B------:R-:W-:Y:S01]  /*6370*/  HADD2.F32 R111, -RZ, R112.reuse.H0_H0 ;  /* 0x20000070ff6f7230 */ /* 0x100fe20000004100 */
[----:B------:R-:W-:Y:S01]  /*6380*/  F2FP.SATFINITE.E5M2.F32.PACK_AB_MERGE_C R162, R27, R22, RZ ;  /* 0x000000161ba2723e */ /* 0x000fe200048060ff */
[----:B------:R-:W-:Y:S02]  /*6390*/  HADD2.F32 R112, -RZ, R112.H1_H1 ;  /* 0x30000070ff707230 */ /* 0x000fe40000004100 */
[C---:B------:R-:W-:Y:S01]  /*63a0*/  FFMA R31, R81.reuse, R108, R31 ;  /* 0x0000006c511f7223 */ /* 0x040fe2000000001f */
[----:B------:R-:W-:Y:S01]  /*63b0*/  FFMA R28, R81, R109, R28 ;  /* 0x0000006d511c7223 */ /* 0x000fe2000000001c */
[----:B------:R-:W-:Y:S01]  /*63c0*/  F2FP.SATFINITE.E5M2.F32.PACK_AB_MERGE_C R161, R21, R20, R162 ;  /* 0x0000001415a1723e */ /* 0x000fe200048060a2 */
[----:B------:R-:W-:Y:S01]  /*63d0*/  FFMA R29, R81, R110, R29 ;  /* 0x0000006e511d7223 */ /* 0x000fe2000000001d */
[C---:B------:R-:W-:Y:S01]  /*63e0*/  FMUL R30, R78.reuse, R34 ;  /* 0x000000224e1e7220 */ /* 0x040fe20000400000 */
[----:B------:R-:W-:Y:S01]  /*63f0*/  F2FP.SATFINITE.E5M2.F32.PACK_AB_MERGE_C R163, R31, R26, RZ ;  /* 0x0000001a1fa3723e */ /* 0x000fe200048060ff */
[C---:B------:R-:W-:Y:S01]  /*6400*/  FMUL R35, R78.reuse, R35 ;  /* 0x000000234e237220 */ /* 0x040fe20000400000 */
[--C-:B------:R-:W-:Y:S02]  /*6410*/  HADD2.F32 R115, -RZ, R116.reuse.H0_H0 ;  /* 0x20000074ff737230 */ /* 0x100fe40000004100 */
[----:B------:R-:W-:Y:S01]  /*6420*/  FFMA R30, R81, R111, R30 ;  /* 0x0000006f511e7223 */ /* 0x000fe2000000001e */
[----:B------:R-:W-:Y:S01]  /*6430*/  F2FP.SATFINITE.E5M2.F32.PACK_AB_MERGE_C R162, R25, R24, R163 ;  /* 0x0000001819a2723e */ /* 0x000fe200048060a3 */
[C---:B------:R-:W-:Y:S01]  /*6440*/  FFMA R35, R81.reuse, R112, R35 ;  /* 0x0000007051237223 */ /* 0x040fe20000000023 */
[C---:B------:R-:W-:Y:S01]  /*6450*/  FFMA R32, R81.reuse, R113, R32 ;  /* 0x0000007151207223 */ /* 0x040fe20000000020 */
[----:B------:R-:W-:Y:S01]  /*6460*/  FFMA R33, R81, R114, R33 ;  /* 0x0000007251217223 */ /* 0x000fe20000000021 */
[----:B------:R-:W-:Y:S02]  /*6470*/  HADD2.F32 R116, -RZ, R116.H1_H1 ;  /* 0x30000074ff747230 */ /* 0x000fe40000004100 */
        /* <DEDUP_REMOVED lines=9> */
[----:B------:R-:W-:Y:S01]  /*6510*/  HADD2.F32 R120, -RZ, R120.H1_H1 ;  /* 0x30000078ff787230 */ /* 0x000fe20000004100 */
[----:B------:R1:W-:Y:S01]  /*6520*/  STS.128 [R178+0x2010], R160 ;  /* 0x002010a0b2007388 */ /* 0x0003e20000000c00 */
[----:B------:R-:W-:Y:S01]  /*6530*/  F2FP.SATFINITE.E5M2.F32.PACK_AB_MERGE_C R184, R39, R34, RZ ;  /* 0x0000002227b8723e */ /* 0x000fe200048060ff */
[C---:B------:R-:W-:Y:S01]  /*6540*/  FMUL R38, R78.reuse, R42 ;  /* 0x0000002a4e267220 */ /* 0x040fe20000400000 */
[C---:B------:R-:W-:Y:S01]  /*6550*/  FMUL R43, R78.reuse, R43 ;  /* 0x0000002b4e2b7220 */ /* 0x040fe20000400000 */
[--C-:B------:R-:W-:Y:S01]  /*6560*/  HADD2.F32 R123, -RZ, R124.reuse.H0_H0 ;  /* 0x2000007cff7b7230 */ /* 0x100fe20000004100 */
[----:B------:R-:W-:Y:S01]  /*6570*/  F2FP.SATFINITE.E5M2.F32.PACK_AB_MERGE_C R184, R33, R32, R184 ;  /* 0x0000002021b8723e */ /* 0x000fe200048060b8 */
[C---:B------:R-:W-:Y:S01]  /*6580*/  FFMA R38, R81.reuse, R119, R38 ;  /* 0x0000007751267223 */ /* 0x040fe20000000026 */
        /* <DEDUP_REMOVED lines=12> */
[C---:B------:R-:W-:Y:S01]  /*6650*/  FFMA R45, R81.reuse, R126, R45 ;  /* 0x0000007e512d7223 */ /* 0x040fe2000000002d */
[----:B------:R-:W-:Y:S02]  /*6660*/  HADD2.F32 R128, -RZ, R128.H1_H1 ;  /* 0x30000080ff807230 */ /* 0x000fe40000004100 */
[C---:B------:R-:W-:Y:S01]  /*6670*/  FMUL R46, R78.reuse, R50 ;  /* 0x000000324e2e7220 */ /* 0x040fe20000400000 */
[C---:B------:R-:W-:Y:S01]  /*6680*/  FMUL R51, R78.reuse, R51 ;  /* 0x000000334e337220 */ /* 0x040fe20000400000 */
[--C-:B------:R-:W-:Y:S02]  /*6690*/  HADD2.F32 R131, -RZ, R132.reuse.H0_H0 ;  /* 0x20000084ff837230 */ /* 0x100fe40000004100 */
[C---:B------:R-:W-:Y:S01]  /*66a0*/  FMUL R50, R78.reuse, R54 ;  /* 0x000000364e327220 */ /* 0x040fe20000400000 */
[C---:B------:R-:W-:Y:S01]  /*66b0*/  FFMA R46, R81.reuse, R127, R46 ;  /* 0x0000007f512e7223 */ /* 0x040fe2000000002e */
[----:B------:R-:W-:Y:S02]  /*66c0*/  HADD2.F32 R132, -RZ, R132.H1_H1 ;  /* 0x30000084ff847230 */ /* 0x000fe40000004100 */
[C---:B------:R-:W-:Y:S01]  /*66d0*/  FFMA R51, R81.reuse, R128, R51 ;  /* 0x0000008051337223 */ /* 0x040fe20000000033 */
[C---:B------:R-:W-:Y:S01]  /*66e0*/  FMUL R55, R78.reuse, R55 ;  /* 0x000000374e377220 */ /* 0x040fe20000400000 */
[C---:B------:R-:W-:Y:S01]  /*66f0*/  FFMA R48, R81.reuse, R129, R48 ;  /* 0x0000008151307223 */ /* 0x040fe20000000030 */
[C---:B------:R-:W-:Y:S01]  /*6700*/  FFMA R49, R81.reuse, R130, R49 ;  /* 0x0000008251317223 */ /* 0x040fe20000000031 */
[--C-:B------:R-:W-:Y:S02]  /*6710*/  HADD2.F32 R135, -RZ, R136.reuse.H0_H0 ;  /* 0x20000088ff877230 */ /* 0x100fe40000004100 */
[C---:B------:R-:W-:Y:S01]  /*6720*/  FFMA R50, R81.reuse, R131, R50 ;  /* 0x0000008351327223 */ /* 0x040fe20000000032 */
[----:B------:R-:W-:Y:S02]  /*6730*/  HADD2.F32 R136, -RZ, R136.H1_H1 ;  /* 0x30000088ff887230 */ /* 0x000fe40000004100 */
[C---:B------:R-:W-:Y:S01]  /*6740*/  FMUL R54, R78.reuse, R58 ;  /* 0x0000003a4e367220 */ /* 0x040fe20000400000 */
        /* <DEDUP_REMOVED lines=16> */
[----:B------:R-:W-:Y:S01]  /*6850*/  FFMA R63, R81, R140, R63 ;  /* 0x0000008c513f7223 */ /* 0x000fe2000000003f */
[----:B------:R-:W-:Y:S01]  /*6860*/  FMUL R67, R78, R67 ;  /* 0x000000434e437220 */ /* 0x000fe20000400000 */
[----:B------:R-:W-:Y:S01]  /*6870*/  F2FP.SATFINITE.E5M2.F32.PACK_AB_MERGE_C R186, R47, R42, RZ ;  /* 0x0000002a2fba723e */ /* 0x000fe200048060ff */
[----:B------:R-:W-:Y:S01]  /*6880*/  FFMA R60, R81, R83, R60 ;  /* 0x00000053513c7223 */ /* 0x000fe2000000003c */
[----:B------:R-:W-:Y:S01]  /*6890*/  F2FP.SATFINITE.E5M2.F32.PACK_AB_MERGE_C R187, R51, R46, RZ ;  /* 0x0000002e33bb723e */ /* 0x000fe200048060ff */
[C---:B------:R-:W-:Y:S01]  /*68a0*/  FFMA R61, R81.reuse, R80, R61 ;  /* 0x00000050513d7223 */ /* 0x040fe2000000003d */
[C---:B------:R-:W-:Y:S01]  /*68b0*/  FFMA R62, R81.reuse, R85, R62 ;  /* 0x00000055513e7223 */ /* 0x040fe2000000003e */
[----:B------:R-:W-:Y:S01]  /*68c0*/  FFMA R67, R81, R82, R67 ;  /* 0x0000005251437223 */ /* 0x000fe20000000043 */
[----:B------:R-:W-:Y:S02]  /*68d0*/  F2FP.SATFINITE.E5M2.F32.PACK_AB_MERGE_C R186, R41, R40, R186 ;  /* 0x0000002829ba723e */ /* 0x000fe400048060ba */
[----:B------:R-:W-:Y:S02]  /*68e0*/  F2FP.SATFINITE.E5M2.F32.PACK_AB_MERGE_C R187, R45, R44, R187 ;  /* 0x0000002c2dbb723e */ /* 0x000fe400048060bb */
[----:B------:R-:W-:Y:S02]  /*68f0*/  F2FP.SATFINITE.E5M2.F32.PACK_AB_MERGE_C R188, R55, R50, RZ ;  /* 0x0000003237bc723e */ /* 0x000fe400048060ff */
[----:B------:R-:W-:Y:S01]  /*6900*/  F2FP.SATFINITE.E5M2.F32.PACK_AB_MERGE_C R189, R59, R54, RZ ;  /* 0x000000363bbd723e */ /* 0x000fe200048060ff */
[----:B------:R1:W-:Y:S01]  /*6910*/  STS.128 [R177+0x2020], R184 ;  /* 0x002020b8b1007388 */ /* 0x0003e20000000c00 */
[----:B------:R-:W-:Y:S02]  /*6920*/  F2FP.SATFINITE.E5M2.F32.PACK_AB_MERGE_C R190, R63, R58, RZ ;  /* 0x0000003a3fbe723e */ /* 0x000fe400048060ff */
[----:B------:R-:W-:Y:S02]  /*6930*/  F2FP.SATFINITE.E5M2.F32.PACK_AB_MERGE_C R182, R67, R62, RZ ;  /* 0x0000003e43b6723e */ /* 0x000fe400048060ff */
[----:B------:R-:W-:Y:S02]  /*6940*/  F2FP.SATFINITE.E5M2.F32.PACK_AB_MERGE_C R188, R49, R48, R188 ;  /* 0x0000003031bc723e */ /* 0x000fe400048060bc */
[----:B------:R-:W-:Y:S02]  /*6950*/  F2FP.SATFINITE.E5M2.F32.PACK_AB_MERGE_C R189, R53, R52, R189 ;  /* 0x0000003435bd723e */ /* 0x000fe400048060bd */
[----:B------:R-:W-:Y:S02]  /*6960*/  F2FP.SATFINITE.E5M2.F32.PACK_AB_MERGE_C R190, R57, R56, R190 ;  /* 0x0000003839be723e */ /* 0x000fe400048060be */
[----:B------:R-:W-:Y:S02]  /*6970*/  F2FP.SATFINITE.E5M2.F32.PACK_AB_MERGE_C R191, R61, R60, R182 ;  /* 0x0000003c3dbf723e */ /* 0x000fe400048060b6 */
[----:B------:R-:W-:Y:S03]  /*6980*/  IADD3 R76, PT, PT, R76, 0x1, RZ ;  /* 0x000000014c4c7810 */ /* 0x000fe60007ffe0ff */
[----:B------:R1:W-:Y:S01]  /*6990*/  STS.128 [R176+0x2030], R188 ;  /* 0x002030bcb0007388 */ /* 0x0003e20000000c00 */
[----:B------:R-:W-:Y:S01]  /*69a0*/  @!PT LDS RZ, [RZ] ;  /* 0x00000000fffff984 */ /* 0x000fe20000000800 */
[----:B------:R-:W-:Y:S01]  /*69b0*/  @!PT LDS RZ, [RZ] ;  /* 0x00000000fffff984 */ /* 0x000fe20000000800 */
[----:B------:R-:W-:Y:S01]  /*69c0*/  @!PT LDS RZ, [RZ] ;  /* 0x00000000fffff984 */ /* 0x000fe20000000800 */
[----:B------:R-:W-:Y:S01]  /*69d0*/  @!PT LDS RZ, [RZ] ;  /* 0x00000000fffff984 */ /* 0x000fe20000000800 */
[----:B------:R3:W-:Y:S07]  /*69e0*/  MEMBAR.ALL.CTA ;  /* 0x0000000000007992 */ /* 0x0007ee0000008000 */
[----:B---3--:R-:W3:Y:S02]  /*69f0*/  FENCE.VIEW.ASYNC.S ;  /* 0x00000000000073c6 */ /* 0x008ee40000000000 */
[----:B---3--:R-:W-:Y:S06]  /*6a00*/  BAR.SYNC.DEFER_BLOCKING 0x1, 0x80 ;  /* 0x0042000000007b1d */ /* 0x008fec0000010000 */
[----:B------:R-:W-:Y:S05]  /*6a10*/  @P0 BRA `(.L_x_97) ;  /* 0x0000000000340947 */ /* 0x000fea0003800000 */
[----:B------:R-:W-:Y:S01]  /*6a20*/  UIADD3 UR12, UPT, UPT, UR43, 0x2200, URZ ;  /* 0x000022002b0c7890 */ /* 0x000fe2000fffe0ff */
[----:B------:R-:W-:Y:S01]  /*6a30*/  R2UR UR9, R155 ;  /* 0x000000009b0972ca */ /* 0x000fe200000e0000 */
[----:B------:R-:W-:Y:S01]  /*6a40*/  UIADD3 UR10, UP0, UPT, UR46, 0x680, URZ ;  /* 0x000006802e0a7890 */ /* 0x000fe2000ff1e0ff */
[----:B------:R-:W-:Y:S01]  /*6a50*/  R2UR UR8, R165 ;  /* 0x00000000a50872ca */ /* 0x000fe200000e0000 */
[----:B------:R-:W-:Y:S02]  /*6a60*/  UMOV UR7, UR36 ;  /* 0x0000002400077c82 */ /* 0x000fe40008000000 */
[----:B------:R-:W-:Y:S01]  /*6a70*/  IMAD.U32 R179, RZ, RZ, UR12 ;  /* 0x0000000cffb37e24 */ /* 0x000fe2000f8e00ff */
[----:B------:R-:W-:Y:S04]  /*6a80*/  UIADD3.X UR11, UPT, UPT, URZ, UR47, URZ, UP0, !UPT ;  /* 0x0000002fff0b7290 */ /* 0x000fe800087fe4ff */
[----:B------:R-:W-:Y:S03]  /*6a90*/  R2UR UR4, R179 ;  /* 0x00000000b30472ca */ /* 0x000fe600000e0000 */
[----:B------:R-:W-:Y:S02]  /*6aa0*/  USHF.L.U32 UR5, UR9, 0x6, URZ ;  /* 0x0000000609057899 */ /* 0x000fe400080006ff */
[----:B------:R-:W-:Y:S09]  /*6ab0*/  USHF.L.U32 UR6, UR8, 0x7, URZ ;  /* 0x0000000708067899 */ /* 0x000ff200080006ff */
[----:B------:R3:W-:Y:S01]  /*6ac0*/  UTMASTG.3D [UR4], [UR10] ;  /* 0x000000040a0073b5 */ /* 0x0007e20008010000 */
[----:B------:R0:W-:Y:S01]  /*6ad0*/  UTMACMDFLUSH ;  /* 0x00000000000079b7 */ /* 0x0001e20000000000 */
[----:B---3--:R-:W-:Y:S04]  /*6ae0*/  DEPBAR.LE SB0, 0x0 ;  /* 0x000080000000791a */ /* 0x008fe80000000000 */
.L_x_97:
[----:B------:R-:W-:Y:S05]  /*6af0*/  BSYNC.RECONVERGENT B0 ;  /* 0x0000000000007941 */ /* 0x000fea0003800200 */
.L_x_96:
[----:B------:R-:W-:Y:S01]  /*6b00*/  BAR.SYNC.DEFER_BLOCKING 0x1, 0x80 ;  /* 0x0042000000007b1d */ /* 0x000fe20000010000 */
[----:B------:R-:W-:Y:S01]  /*6b10*/  ISETP.NE.AND P2, PT, R180, RZ, PT ;  /* 0x000000ffb400720c */ /* 0x000fe20003f45270 */
[----:B------:R-:W-:Y:S01]  /*6b20*/  IMAD.IADD R155, R75, 0x1, R143 ;  /* 0x000000014b9b7824 */ /* 0x000fe200078e028f */
[----:B------:R-:W-:Y:S01]  /*6b30*/  ISETP.NE.AND P0, PT, R181, 0x2, PT ;  /* 0x00000002b500780c */ /* 0x000fe20003f05270 */
[----:B------:R-:W-:Y:S01]  /*6b40*/  IMAD.IADD R165, R77, 0x1, R154 ;  /* 0x000000014da57824 */ /* 0x000fe200078e029a */
[----:B------:R-:W-:Y:S02]  /*6b50*/  ISETP.NE.AND P1, PT, R76, 0x4, PT ;  /* 0x000000044c00780c */ /* 0x000fe40003f25270 */
[----:B------:R-:W-:Y:S02]  /*6b60*/  SEL R3, RZ, 0x1, P0 ;  /* 0x00000001ff037807 */ /* 0x000fe40000000000 */
[----:B------:R-:W-:Y:S02]  /*6b70*/  SEL R0, RZ, 0x1, P1 ;  /* 0x00000001ff007807 */ /* 0x000fe40000800000 */
[----:B------:R-:W-:Y:S02]  /*6b80*/  LOP3.LUT R174, R174, R3, RZ, 0x3c, !PT ;  /* 0x00000003aeae7212 */ /* 0x000fe400078e3cff */
[----:B------:R-:W-:Y:S02]  /*6b90*/  LOP3.LUT R175, R175, R0, RZ, 0x3c, !PT ;  /* 0x00000000afaf7212 */ /* 0x000fe400078e3cff */
[----:B------:R-:W-:Y:S02]  /*6ba0*/  @P2 R2UR UR36, R171 ;  /* 0x00000000ab2422ca */ /* 0x000fe400000e0000 */
[----:B------:R-:W-:Y:S02]  /*6bb0*/  SEL R181, R181, RZ, P0 ;  /* 0x000000ffb5b57207 */ /* 0x000fe40000000000 */
[----:B------:R-:W-:Y:S01]  /*6bc0*/  SEL R76, R76, RZ, P1 ;  /* 0x000000ff4c4c7207 */ /* 0x000fe20000800000 */
[----:B------:R-:W-:Y:S10]  /*6bd0*/  @P2 BRA `(.L_x_98) ;  /* 0xffffffdc00702947 */ /* 0x000ff4000383ffff */
[----:B------:R-:W-:Y:S05]  /*6be0*/  EXIT ;  /* 0x000000000000794d */ /* 0x000fea0003800000 */
.L_x_19:
[----:B--2---:R2:W1:Y:S02]  /*6bf0*/  SYNCS.PHASECHK.TRANS64.TRYWAIT P0, [R3+URZ+0x110], R2 ;  /* 0x00011002030075a7 */ /* 0x00446400080011ff */
[----:B-1----:R-:W-:Y:S05]  /*6c00*/  @!P0 NANOSLEEP.SYNCS 0x989680 ;  /* 0x009896800000895d */ /* 0x002fea0003900000 */
[----:B------:R-:W1:Y:S02]  /*6c10*/  @!P0 SYNCS.PHASECHK.TRANS64 P0, [R3+URZ+0x110], R2 ;  /* 0x00011002030085a7 */ /* 0x000e6400080010ff */
[----:B-1----:R-:W-:Y:S05]  /*6c20*/  @!P0 BRA `(.L_x_19) ;  /* 0xfffffffc00f08947 */ /* 0x002fea000383ffff */
[----:B------:R-:W-:Y:S05]  /*6c30*/  BRA `(.L_x_99) ;  /* 0xffffffa800707947 */ /* 0x000fea000383ffff */
.L_x_22:
[----:B-1----:R-:W-:-:S07]  /*6c40*/  MOV R2, UR33 ;  /* 0x0000002100027c02 */ /* 0x002fce0008000f00 */
.L_x_100:
[----:B-1----:R1:W2:Y:S02]  /*6c50*/  SYNCS.PHASECHK.TRANS64.TRYWAIT P0, [R2+URZ+0x40], R5 ;  /* 0x00004005020075a7 */ /* 0x0022a400080011ff */
[----:B--2---:R-:W-:Y:S05]  /*6c60*/  @!P0 NANOSLEEP.SYNCS 0x989680 ;  /* 0x009896800000895d */ /* 0x004fea0003900000 */
[----:B------:R-:W2:Y:S02]  /*6c70*/  @!P0 SYNCS.PHASECHK.TRANS64 P0, [R2+URZ+0x40], R5 ;  /* 0x00004005020085a7 */ /* 0x000ea400080010ff */
[----:B--2---:R-:W-:Y:S05]  /*6c80*/  @!P0 BRA `(.L_x_100) ;  /* 0xfffffffc00f08947 */ /* 0x004fea000383ffff */
[----:B------:R-:W-:Y:S05]  /*6c90*/  BRA `(.L_x_21) ;  /* 0xffffffa800c07947 */ /* 0x000fea000383ffff */
.L_x_28:
[----:B-1----:R-:W-:-:S07]  /*6ca0*/  MOV R2, UR17 ;  /* 0x0000001100027c02 */ /* 0x002fce0008000f00 */
.L_x_101:
[----:B-1----:R1:W2:Y:S02]  /*6cb0*/  SYNCS.PHASECHK.TRANS64.TRYWAIT P0, [R2+URZ+0x40], R5 ;  /* 0x00004005020075a7 */ /* 0x0022a400080011ff */
[----:B--2---:R-:W-:Y:S05]  /*6cc0*/  @!P0 NANOSLEEP.SYNCS 0x989680 ;  /* 0x009896800000895d */ /* 0x004fea0003900000 */
[----:B------:R-:W2:Y:S02]  /*6cd0*/  @!P0 SYNCS.PHASECHK.TRANS64 P0, [R2+URZ+0x40], R5 ;  /* 0x00004005020085a7 */ /* 0x000ea400080010ff */
[----:B--2---:R-:W-:Y:S05]  /*6ce0*/  @!P0 BRA `(.L_x_101) ;  /* 0xfffffffc00f08947 */ /* 0x004fea000383ffff */
[----:B------:R-:W-:Y:S05]  /*6cf0*/  BRA `(.L_x_27) ;  /* 0xffffffac00687947 */ /* 0x000fea000383ffff */
.L_x_32:
[----:B-1----:R1:W2:Y:S02]  /*6d00*/  SYNCS.PHASECHK.TRANS64.TRYWAIT P0, [R2+URZ+0xa0], R3 ;  /* 0x0000a003020075a7 */ /* 0x0022a400080011ff */
[----:B--2---:R-:W-:Y:S05]  /*6d10*/  @!P0 NANOSLEEP.SYNCS 0x989680 ;  /* 0x009896800000895d */ /* 0x004fea0003900000 */
[----:B------:R-:W2:Y:S02]  /*6d20*/  @!P0 SYNCS.PHASECHK.TRANS64 P0, [R2+URZ+0xa0], R3 ;  /* 0x0000a003020085a7 */ /* 0x000ea400080010ff */
[----:B--2---:R-:W-:Y:S05]  /*6d30*/  @!P0 BRA `(.L_x_32) ;  /* 0xfffffffc00f08947 */ /* 0x004fea000383ffff */
[----:B------:R-:W-:Y:S05]  /*6d40*/  BRA `(.L_x_102) ;  /* 0xffffffac00f87947 */ /* 0x000fea000383ffff */
.L_x_36:
[----:B----4-:R-:W-:-:S07]  /*6d50*/  MOV R0, UR5 ;  /* 0x0000000500007c02 */ /* 0x010fce0008000f00 */
.L_x_103:
[----:B-1----:R1:W2:Y:S02]  /*6d60*/  SYNCS.PHASECHK.TRANS64.TRYWAIT P0, [R0+URZ], R3 ;  /* 0x00000003000075a7 */ /* 0x0022a400080011ff */
[----:B--2---:R-:W-:Y:S05]  /*6d70*/  @!P0 NANOSLEEP.SYNCS 0x989680 ;  /* 0x009896800000895d */ /* 0x004fea0003900000 */
[----:B------:R-:W2:Y:S02]  /*6d80*/  @!P0 SYNCS.PHASECHK.TRANS64 P0, [R0+URZ], R3 ;  /* 0x00000003000085a7 */ /* 0x000ea400080010ff */
[----:B--2---:R-:W-:Y:S05]  /*6d90*/  @!P0 BRA `(.L_x_103) ;  /* 0xfffffffc00f08947 */ /* 0x004fea000383ffff */
[----:B------:R-:W-:Y:S05]  /*6da0*/  BRA `(.L_x_104) ;  /* 0xffffffb400687947 */ /* 0x000fea000383ffff */
.L_x_37:
[----:B----4-:R-:W-:-:S07]  /*6db0*/  MOV R0, UR5 ;  /* 0x0000000500007c02 */ /* 0x010fce0008000f00 */
.L_x_105:
[----:B-1----:R1:W2:Y:S02]  /*6dc0*/  SYNCS.PHASECHK.TRANS64.TRYWAIT P0, [R0+URZ], R3 ;  /* 0x00000003000075a7 */ /* 0x0022a400080011ff */
[----:B--2---:R-:W-:Y:S05]  /*6dd0*/  @!P0 NANOSLEEP.SYNCS 0x989680 ;  /* 0x009896800000895d */ /* 0x004fea0003900000 */
[----:B------:R-:W2:Y:S02]  /*6de0*/  @!P0 SYNCS.PHASECHK.TRANS64 P0, [R0+URZ], R3 ;  /* 0x00000003000085a7 */ /* 0x000ea400080010ff */
[----:B--2---:R-:W-:Y:S05]  /*6df0*/  @!P0 BRA `(.L_x_105) ;  /* 0xfffffffc00f08947 */ /* 0x004fea000383ffff */
[----:B------:R-:W-:Y:S05]  /*6e00*/  BRA `(.L_x_106) ;  /* 0xffffffb400747947 */ /* 0x000fea000383ffff */
.L_x_38:
[----:B----4-:R-:W-:-:S07]  /*6e10*/  MOV R0, UR5 ;  /* 0x0000000500007c02 */ /* 0x010fce0008000f00 */
.L_x_107:
[----:B-1----:R1:W2:Y:S02]  /*6e20*/  SYNCS.PHASECHK.TRANS64.TRYWAIT P0, [R0+URZ], R3 ;  /* 0x00000003000075a7 */ /* 0x0022a400080011ff */
[----:B--2---:R-:W-:Y:S05]  /*6e30*/  @!P0 NANOSLEEP.SYNCS 0x989680 ;  /* 0x009896800000895d */ /* 0x004fea0003900000 */
[----:B------:R-:W2:Y:S02]  /*6e40*/  @!P0 SYNCS.PHASECHK.TRANS64 P0, [R0+URZ], R3 ;  /* 0x00000003000085a7 */ /* 0x000ea400080010ff */
[----:B--2---:R-:W-:Y:S05]  /*6e50*/  @!P0 BRA `(.L_x_107) ;  /* 0xfffffffc00f08947 */ /* 0x004fea000383ffff */
[----:B------:R-:W-:Y:S05]  /*6e60*/  BRA `(.L_x_108) ;  /* 0xffffffb400807947 */ /* 0x000fea000383ffff */
.L_x_39:
[----:B----4-:R-:W-:-:S07]  /*6e70*/  MOV R0, UR5 ;  /* 0x0000000500007c02 */ /* 0x010fce0008000f00 */
.L_x_109:
[----:B-1----:R1:W2:Y:S02]  /*6e80*/  SYNCS.PHASECHK.TRANS64.TRYWAIT P0, [R0+URZ], R3 ;  /* 0x00000003000075a7 */ /* 0x0022a400080011ff */
[----:B--2---:R-:W-:Y:S05]  /*6e90*/  @!P0 NANOSLEEP.SYNCS 0x989680 ;  /* 0x009896800000895d */ /* 0x004fea0003900000 */
[----:B------:R-:W2:Y:S02]  /*6ea0*/  @!P0 SYNCS.PHASECHK.TRANS64 P0, [R0+URZ], R3 ;  /* 0x00000003000085a7 */ /* 0x000ea400080010ff */
[----:B--2---:R-:W-:Y:S05]  /*6eb0*/  @!P0 BRA `(.L_x_109) ;  /* 0xfffffffc00f08947 */ /* 0x004fea000383ffff */
[----:B------:R-:W-:Y:S05]  /*6ec0*/  BRA `(.L_x_110) ;  /* 0xffffffb4008c7947 */ /* 0x000fea000383ffff */
.L_x_40:
[----:B----4-:R-:W-:-:S07]  /*6ed0*/  MOV R0, UR5 ;  /* 0x0000000500007c02 */ /* 0x010fce0008000f00 */
.L_x_111:
[----:B-1----:R1:W2:Y:S02]  /*6ee0*/  SYNCS.PHASECHK.TRANS64.TRYWAIT P0, [R0+URZ], R3 ;  /* 0x00000003000075a7 */ /* 0x0022a400080011ff */
[----:B--2---:R-:W-:Y:S05]  /*6ef0*/  @!P0 NANOSLEEP.SYNCS 0x989680 ;  /* 0x009896800000895d */ /* 0x004fea0003900000 */
[----:B------:R-:W2:Y:S02]  /*6f00*/  @!P0 SYNCS.PHASECHK.TRANS64 P0, [R0+URZ], R3 ;  /* 0x00000003000085a7 */ /* 0x000ea400080010ff */
[----:B--2---:R-:W-:Y:S05]  /*6f10*/  @!P0 BRA `(.L_x_111) ;  /* 0xfffffffc00f08947 */ /* 0x004fea000383ffff */
[----:B------:R-:W-:Y:S05]  /*6f20*/  BRA `(.L_x_112) ;  /* 0xffffffb400987947 */ /* 0x000fea000383ffff */
.L_x_41:
[----:B----4-:R-:W-:-:S07]  /*6f30*/  MOV R0, UR5 ;  /* 0x0000000500007c02 */ /* 0x010fce0008000f00 */
.L_x_113:
[----:B-1----:R1:W2:Y:S02]  /*6f40*/  SYNCS.PHASECHK.TRANS64.TRYWAIT P0, [R0+URZ], R3 ;  /* 0x00000003000075a7 */ /* 0x0022a400080011ff */
[----:B--2---:R-:W-:Y:S05]  /*6f50*/  @!P0 NANOSLEEP.SYNCS 0x989680 ;  /* 0x009896800000895d */ /* 0x004fea0003900000 */
[----:B------:R-:W2:Y:S02]  /*6f60*/  @!P0 SYNCS.PHASECHK.TRANS64 P0, [R0+URZ], R3 ;  /* 0x00000003000085a7 */ /* 0x000ea400080010ff */
[----:B--2---:R-:W-:Y:S05]  /*6f70*/  @!P0 BRA `(.L_x_113) ;  /* 0xfffffffc00f08947 */ /* 0x004fea000383ffff */
[----:B------:R-:W-:Y:S05]  /*6f80*/  BRA `(.L_x_114) ;  /* 0xffffffb400a47947 */ /* 0x000fea000383ffff */
.L_x_42:
[----:B----4-:R-:W-:-:S07]  /*6f90*/  MOV R0, UR5 ;  /* 0x0000000500007c02 */ /* 0x010fce0008000f00 */
.L_x_115:
[----:B-1----:R1:W2:Y:S02]  /*6fa0*/  SYNCS.PHASECHK.TRANS64.TRYWAIT P0, [R0+URZ], R3 ;  /* 0x00000003000075a7 */ /* 0x0022a400080011ff */
[----:B--2---:R-:W-:Y:S05]  /*6fb0*/  @!P0 NANOSLEEP.SYNCS 0x989680 ;  /* 0x009896800000895d */ /* 0x004fea0003900000 */
[----:B------:R-:W2:Y:S02]  /*6fc0*/  @!P0 SYNCS.PHASECHK.TRANS64 P0, [R0+URZ], R3 ;  /* 0x00000003000085a7 */ /* 0x000ea400080010ff */
[----:B--2---:R-:W-:Y:S05]  /*6fd0*/  @!P0 BRA `(.L_x_115) ;  /* 0xfffffffc00f08947 */ /* 0x004fea000383ffff */
[----:B------:R-:W-:Y:S05]  /*6fe0*/  BRA `(.L_x_116) ;  /* 0xffffffb400b07947 */ /* 0x000fea000383ffff */
.L_x_45:
[----:B-1----:R1:W2:Y:S02]  /*6ff0*/  SYNCS.PHASECHK.TRANS64.TRYWAIT P0, [R0+URZ+0x100], R5 ;  /* 0x00010005000075a7 */ /* 0x0022a400080011ff */
[----:B--2---:R-:W-:Y:S05]  /*7000*/  @!P0 NANOSLEEP.SYNCS 0x989680 ;  /* 0x009896800000895d */ /* 0x004fea0003900000 */
[----:B------:R-:W2:Y:S02]  /*7010*/  @!P0 SYNCS.PHASECHK.TRANS64 P0, [R0+URZ+0x100], R5 ;  /* 0x00010005000085a7 */ /* 0x000ea400080010ff */
[----:B--2---:R-:W-:Y:S05]  /*7020*/  @!P0 BRA `(.L_x_45) ;  /* 0xfffffffc00f08947 */ /* 0x004fea000383ffff */
[----:B------:R-:W-:Y:S05]  /*7030*/  BRA `(.L_x_117) ;  /* 0xffffffb8000c7947 */ /* 0x000fea000383ffff */
.L_x_46:
[----:B------:R-:W-:-:S07]  /*7040*/  MOV R0, UR5 ;  /* 0x0000000500007c02 */ /* 0x000fce0008000f00 */
.L_x_118:
[----:B-1----:R1:W2:Y:S02]  /*7050*/  SYNCS.PHASECHK.TRANS64.TRYWAIT P0, [R0+URZ+0xb0], R5 ;  /* 0x0000b005000075a7 */ /* 0x0022a400080011ff */
[----:B--2---:R-:W-:Y:S05]  /*7060*/  @!P0 NANOSLEEP.SYNCS 0x989680 ;  /* 0x009896800000895d */ /* 0x004fea0003900000 */
[----:B------:R-:W2:Y:S02]  /*7070*/  @!P0 SYNCS.PHASECHK.TRANS64 P0, [R0+URZ+0xb0], R5 ;  /* 0x0000b005000085a7 */ /* 0x000ea400080010ff */
[----:B--2---:R-:W-:Y:S05]  /*7080*/  @!P0 BRA `(.L_x_118) ;  /* 0xfffffffc00f08947 */ /* 0x004fea000383ffff */
[----:B------:R-:W-:Y:S05]  /*7090*/  BRA `(.L_x_119) ;  /* 0xffffffb8001c7947 */ /* 0x000fea000383ffff */
.L_x_47:
[----:B-1----:R1:W2:Y:S02]  /*70a0*/  SYNCS.PHASECHK.TRANS64.TRYWAIT P1, [R0+URZ+0xa0], R5 ;  /* 0x0000a005000075a7 */ /* 0x0022a400080211ff */
[----:B--2---:R-:W-:Y:S05]  /*70b0*/  @!P1 NANOSLEEP.SYNCS 0x989680 ;  /* 0x009896800000995d */ /* 0x004fea0003900000 */
[----:B------:R-:W2:Y:S02]  /*70c0*/  @!P1 SYNCS.PHASECHK.TRANS64 P1, [R0+URZ+0xa0], R5 ;  /* 0x0000a005000095a7 */ /* 0x000ea400080210ff */
[----:B--2---:R-:W-:Y:S05]  /*70d0*/  @!P1 BRA `(.L_x_47) ;  /* 0xfffffffc00f09947 */ /* 0x004fea000383ffff */
[----:B------:R-:W-:Y:S05]  /*70e0*/  BRA `(.L_x_120) ;  /* 0xffffffb8004c7947 */ /* 0x000fea000383ffff */
.L_x_50:
[----:B------:R-:W-:-:S07]  /*70f0*/  MOV R0, UR5 ;  /* 0x0000000500007c02 */ /* 0x000fce0008000f00 */
.L_x_121:
[----:B-1----:R1:W2:Y:S02]  /*7100*/  SYNCS.PHASECHK.TRANS64.TRYWAIT P0, [R0+URZ+0xb0], R3 ;  /* 0x0000b003000075a7 */ /* 0x0022a400080011ff */
[----:B--2---:R-:W-:Y:S05]  /*7110*/  @!P0 NANOSLEEP.SYNCS 0x989680 ;  /* 0x009896800000895d */ /* 0x004fea0003900000 */
[----:B------:R-:W2:Y:S02]  /*7120*/  @!P0 SYNCS.PHASECHK.TRANS64 P0, [R0+URZ+0xb0], R3 ;  /* 0x0000b003000085a7 */ /* 0x000ea400080010ff */
[----:B--2---:R-:W-:Y:S05]  /*7130*/  @!P0 BRA `(.L_x_121) ;  /* 0xfffffffc00f08947 */ /* 0x004fea000383ffff */
[----:B------:R-:W-:Y:S05]  /*7140*/  BRA `(.L_x_49) ;  /* 0xffffffb800a07947 */ /* 0x000fea000383ffff */
.L_x_57:
[----:B-1----:R1:W2:Y:S02]  /*7150*/  SYNCS.PHASECHK.TRANS64.TRYWAIT P1, [R0+URZ+0xa0], R5 ;  /* 0x0000a005000075a7 */ /* 0x0022a400080211ff */
[----:B--2---:R-:W-:Y:S05]  /*7160*/  @!P1 NANOSLEEP.SYNCS 0x989680 ;  /* 0x009896800000995d */ /* 0x004fea0003900000 */
[----:B------:R-:W2:Y:S02]  /*7170*/  @!P1 SYNCS.PHASECHK.TRANS64 P1, [R0+URZ+0xa0], R5 ;  /* 0x0000a005000095a7 */ /* 0x000ea400080210ff */
[----:B--2---:R-:W-:Y:S05]  /*7180*/  @!P1 BRA `(.L_x_57) ;  /* 0xfffffffc00f09947 */ /* 0x004fea000383ffff */
[----:B------:R-:W-:Y:S05]  /*7190*/  BRA `(.L_x_122) ;  /* 0xffffffc0000c7947 */ /* 0x000fea000383ffff */
.L_x_58:
[----:B------:R-:W-:-:S07]  /*71a0*/  MOV R3, UR7 ;  /* 0x0000000700037c02 */ /* 0x000fce0008000f00 */
.L_x_123:
[----:B-1----:R1:W2:Y:S02]  /*71b0*/  SYNCS.PHASECHK.TRANS64.TRYWAIT P0, [R3+URZ+0xe0], R0 ;  /* 0x0000e000030075a7 */ /* 0x0022a400080011ff */
[----:B--2---:R-:W-:Y:S05]  /*71c0*/  @!P0 NANOSLEEP.SYNCS 0x989680 ;  /* 0x009896800000895d */ /* 0x004fea0003900000 */
[----:B------:R-:W2:Y:S02]  /*71d0*/  @!P0 SYNCS.PHASECHK.TRANS64 P0, [R3+URZ+0xe0], R0 ;  /* 0x0000e000030085a7 */ /* 0x000ea400080010ff */
[----:B--2---:R-:W-:Y:S05]  /*71e0*/  @!P0 BRA `(.L_x_123) ;  /* 0xfffffffc00f08947 */ /* 0x004fea000383ffff */
[----:B------:R-:W-:Y:S05]  /*71f0*/  BRA `(.L_x_124) ;  /* 0xffffffc000447947 */ /* 0x000fea000383ffff */
.L_x_61:
[----:B------:R-:W-:Y:S07]  /*7200*/  MOV R0, UR6 ;  /* 0x0000000600007c02 */ /* 0x000fee0008000f00 */
.L_x_125:
[----:B-1----:R1:W2:Y:S02]  /*7210*/  SYNCS.PHASECHK.TRANS64.TRYWAIT P0, [R0+URZ], R3 ;  /* 0x00000003000075a7 */ /* 0x0022a400080011ff */
[----:B--2---:R-:W-:Y:S05]  /*7220*/  @!P0 NANOSLEEP.SYNCS 0x989680 ;  /* 0x009896800000895d */ /* 0x004fea0003900000 */
[----:B------:R-:W2:Y:S02]  /*7230*/  @!P0 SYNCS.PHASECHK.TRANS64 P0, [R0+URZ], R3 ;  /* 0x00000003000085a7 */ /* 0x000ea400080010ff */
[----:B--2---:R-:W-:Y:S05]  /*7240*/  @!P0 BRA `(.L_x_125) ;  /* 0xfffffffc00f08947 */ /* 0x004fea000383ffff */
[----:B------:R-:W-:Y:S05]  /*7250*/  BRA `(.L_x_60) ;  /* 0xffffffc000607947 */ /* 0x000fea000383ffff */
.L_x_64:
[----:B------:R-:W-:-:S07]  /*7260*/  MOV R0, UR6 ;  /* 0x0000000600007c02 */ /* 0x000fce0008000f00 */
.L_x_126:
[----:B--2---:R2:W4:Y:S02]  /*7270*/  SYNCS.PHASECHK.TRANS64.TRYWAIT P0, [R0+URZ], R3 ;  /* 0x00000003000075a7 */ /* 0x00452400080011ff */
[----:B----4-:R-:W-:Y:S05]  /*7280*/  @!P0 NANOSLEEP.SYNCS 0x989680 ;  /* 0x009896800000895d */ /* 0x010fea0003900000 */
[----:B------:R-:W4:Y:S02]  /*7290*/  @!P0 SYNCS.PHASECHK.TRANS64 P0, [R0+URZ], R3 ;  /* 0x00000003000085a7 */ /* 0x000f2400080010ff */
[----:B----4-:R-:W-:Y:S05]  /*72a0*/  @!P0 BRA `(.L_x_126) ;  /* 0xfffffffc00f08947 */ /* 0x010fea000383ffff */
[----:B------:R-:W-:Y:S05]  /*72b0*/  BRA `(.L_x_127) ;  /* 0xffffffc4003c7947 */ /* 0x000fea000383ffff */
.L_x_65:
[----:B------:R-:W-:-:S07]  /*72c0*/  MOV R0, UR6 ;  /* 0x0000000600007c02 */ /* 0x000fce0008000f00 */
.L_x_128:
[----:B-1----:R1:W2:Y:S02]  /*72d0*/  SYNCS.PHASECHK.TRANS64.TRYWAIT P0, [R0+URZ], R3 ;  /* 0x00000003000075a7 */ /* 0x0022a400080011ff */
[----:B--2---:R-:W-:Y:S05]  /*72e0*/  @!P0 NANOSLEEP.SYNCS 0x989680 ;  /* 0x009896800000895d */ /* 0x004fea0003900000 */
[----:B------:R-:W2:Y:S02]  /*72f0*/  @!P0 SYNCS.PHASECHK.TRANS64 P0, [R0+URZ], R3 ;  /* 0x00000003000085a7 */ /* 0x000ea400080010ff */
[----:B--2---:R-:W-:Y:S05]  /*7300*/  @!P0 BRA `(.L_x_128) ;  /* 0xfffffffc00f08947 */ /* 0x004fea000383ffff */
[----:B------:R-:W-:Y:S05]  /*7310*/  BRA `(.L_x_129) ;  /* 0xffffffc400487947 */ /* 0x000fea000383ffff */
.L_x_66:
[----:B------:R-:W-:-:S07]  /*7320*/  MOV R0, UR6 ;  /* 0x0000000600007c02 */ /* 0x000fce0008000f00 */
.L_x_130:
[----:B-1----:R1:W2:Y:S02]  /*7330*/  SYNCS.PHASECHK.TRANS64.TRYWAIT P0, [R0+URZ], R3 ;  /* 0x00000003000075a7 */ /* 0x0022a400080011ff */
[----:B--2---:R-:W-:Y:S05]  /*7340*/  @!P0 NANOSLEEP.SYNCS 0x989680 ;  /* 0x009896800000895d */ /* 0x004fea0003900000 */
[----:B------:R-:W2:Y:S02]  /*7350*/  @!P0 SYNCS.PHASECHK.TRANS64 P0, [R0+URZ], R3 ;  /* 0x00000003000085a7 */ /* 0x000ea400080010ff */
[----:B--2---:R-:W-:Y:S05]  /*7360*/  @!P0 BRA `(.L_x_130) ;  /* 0xfffffffc00f08947 */ /* 0x004fea000383ffff */
[----:B------:R-:W-:Y:S05]  /*7370*/  BRA `(.L_x_131) ;  /* 0xffffffc400547947 */ /* 0x000fea000383ffff */
.L_x_67:
[----:B------:R-:W-:-:S07]  /*7380*/  MOV R0, UR7 ;  /* 0x0000000700007c02 */ /* 0x000fce0008000f00 */
.L_x_132:
[----:B-1----:R1:W2:Y:S02]  /*7390*/  SYNCS.PHASECHK.TRANS64.TRYWAIT P0, [R0+URZ], R3 ;  /* 0x00000003000075a7 */ /* 0x0022a400080011ff */
[----:B--2---:R-:W-:Y:S05]  /*73a0*/  @!P0 NANOSLEEP.SYNCS 0x989680 ;  /* 0x009896800000895d */ /* 0x004fea0003900000 */
[----:B------:R-:W2:Y:S02]  /*73b0*/  @!P0 SYNCS.PHASECHK.TRANS64 P0, [R0+URZ], R3 ;  /* 0x00000003000085a7 */ /* 0x000ea400080010ff */
[----:B--2---:R-:W-:Y:S05]  /*73c0*/  @!P0 BRA `(.L_x_132) ;  /* 0xfffffffc00f08947 */ /* 0x004fea000383ffff */
[----:B------:R-:W-:Y:S05]  /*73d0*/  BRA `(.L_x_133) ;  /* 0xffffffc400607947 */ /* 0x000fea000383ffff */
.L_x_72:
[----:B---3--:R3:W1:Y:S02]  /*73e0*/  SYNCS.PHASECHK.TRANS64.TRYWAIT P0, [R0+URZ+0xa0], R3 ;  /* 0x0000a003000075a7 */ /* 0x00866400080011ff */
[----:B-1----:R-:W-:Y:S05]  /*73f0*/  @!P0 NANOSLEEP.SYNCS 0x989680 ;  /* 0x009896800000895d */ /* 0x002fea0003900000 */
[----:B------:R-:W1:Y:S02]  /*7400*/  @!P0 SYNCS.PHASECHK.TRANS64 P0, [R0+URZ+0xa0], R3 ;  /* 0x0000a003000085a7 */ /* 0x000e6400080010ff */
[----:B-1----:R-:W-:Y:S05]  /*7410*/  @!P0 BRA `(.L_x_72) ;  /* 0xfffffffc00f08947 */ /* 0x002fea000383ffff */
[----:B------:R-:W-:Y:S05]  /*7420*/  BRA `(.L_x_134) ;  /* 0xffffffc8005c7947 */ /* 0x000fea000383ffff */
.L_x_75:
[----:B------:R-:W-:Y:S07]  /*7430*/  MOV R0, UR6 ;  /* 0x0000000600007c02 */ /* 0x000fee0008000f00 */
.L_x_135:
[----:B-1----:R1:W3:Y:S02]  /*7440*/  SYNCS.PHASECHK.TRANS64.TRYWAIT P0, [R0+URZ+0x98], R3 ;  /* 0x00009803000075a7 */ /* 0x0022e400080011ff */
[----:B---3--:R-:W-:Y:S05]  /*7450*/  @!P0 NANOSLEEP.SYNCS 0x989680 ;  /* 0x009896800000895d */ /* 0x008fea0003900000 */
[----:B------:R-:W3:Y:S02]  /*7460*/  @!P0 SYNCS.PHASECHK.TRANS64 P0, [R0+URZ+0x98], R3 ;  /* 0x00009803000085a7 */ /* 0x000ee400080010ff */
[----:B---3--:R-:W-:Y:S05]  /*7470*/  @!P0 BRA `(.L_x_135) ;  /* 0xfffffffc00f08947 */ /* 0x008fea000383ffff */
[----:B------:R-:W-:Y:S05]  /*7480*/  BRA `(.L_x_74) ;  /* 0xffffffcc00487947 */ /* 0x000fea000383ffff */
.L_x_78:
[----:B------:R-:W-:Y:S07]  /*7490*/  MOV R3, UR6 ;  /* 0x0000000600037c02 */ /* 0x000fee0008000f00 */
.L_x_136:
[----:B-1----:R1:W2:Y:S02]  /*74a0*/  SYNCS.PHASECHK.TRANS64.TRYWAIT P2, [R3+URZ+0x88], R26 ;  /* 0x0000881a030075a7 */ /* 0x0022a400080411ff */
[----:B--2---:R-:W-:Y:S05]  /*74b0*/  @!P2 NANOSLEEP.SYNCS 0x989680 ;  /* 0x009896800000a95d */ /* 0x004fea0003900000 */
[----:B------:R-:W2:Y:S02]  /*74c0*/  @!P2 SYNCS.PHASECHK.TRANS64 P2, [R3+URZ+0x88], R26 ;  /* 0x0000881a0300a5a7 */ /* 0x000ea400080410ff */
[----:B--2---:R-:W-:Y:S05]  /*74d0*/  @!P2 BRA `(.L_x_136) ;  /* 0xfffffffc00f0a947 */ /* 0x004fea000383ffff */
[----:B------:R-:W-:Y:S05]  /*74e0*/  BRA `(.L_x_137) ;  /* 0xffffffcc00dc7947 */ /* 0x000fea000383ffff */
.L_x_81:
[----:B--2---:R2:W4:Y:S02]  /*74f0*/  SYNCS.PHASECHK.TRANS64.TRYWAIT P0, [R0+URZ+0xa0], R3 ;  /* 0x0000a003000075a7 */ /* 0x00452400080011ff */
[----:B----4-:R-:W-:Y:S05]  /*7500*/  @!P0 NANOSLEEP.SYNCS 0x989680 ;  /* 0x009896800000895d */ /* 0x010fea0003900000 */
[----:B------:R-:W4:Y:S02]  /*7510*/  @!P0 SYNCS.PHASECHK.TRANS64 P0, [R0+URZ+0xa0], R3 ;  /* 0x0000a003000085a7 */ /* 0x000f2400080010ff */
[----:B----4-:R-:W-:Y:S05]  /*7520*/  @!P0 BRA `(.L_x_81) ;  /* 0xfffffffc00f08947 */ /* 0x010fea000383ffff */
[----:B------:R-:W-:Y:S05]  /*7530*/  BRA `(.L_x_138) ;  /* 0xffffffd4002c7947 */ /* 0x000fea000383ffff */
.L_x_92:
[----:B-1----:R-:W-:Y:S04]  /*7540*/  MOV R0, UR43 ;  /* 0x0000002b00007c02 */ /* 0x002fe80008000f00 */
[----:B------:R1:W2:Y:S03]  /*7550*/  SYNCS.PHASECHK.TRANS64.TRYWAIT P1, [R0+URZ+0x80], R3 ;  /* 0x00008003000075a7 */ /* 0x0002a600080211ff */
[----:B--2---:R-:W-:Y:S05]  /*7560*/  @!P1 NANOSLEEP.SYNCS 0x989680 ;  /* 0x009896800000995d */ /* 0x004fea0003900000 */
[----:B------:R-:W2:Y:S02]  /*7570*/  @!P1 SYNCS.PHASECHK.TRANS64 P1, [R0+URZ+0x80], R3 ;  /* 0x00008003000095a7 */ /* 0x000ea400080210ff */
[----:B--2---:R-:W-:Y:S05]  /*7580*/  @!P1 BRA `(.L_x_92) ;  /* 0xfffffffc00ec9947 */ /* 0x004fea000383ffff */
[----:B------:R-:W-:Y:S05]  /*7590*/  BRA `(.L_x_91) ;  /* 0xffffffe000287947 */ /* 0x000fea000383ffff */
.L_x_94:
[----:B------:R1:W1:Y:S02]  /*75a0*/  SYNCS.PHASECHK.TRANS64.TRYWAIT P1, [R156+URZ+0xc0], R5 ;  /* 0x0000c0059c0075a7 */ /* 0x00026400080211ff */
[----:B-1----:R-:W-:Y:S05]  /*75b0*/  @!P1 NANOSLEEP.SYNCS 0x989680 ;  /* 0x009896800000995d */ /* 0x002fea0003900000 */
[----:B------:R-:W1:Y:S02]  /*75c0*/  @!P1 SYNCS.PHASECHK.TRANS64 P1, [R156+URZ+0xc0], R5 ;  /* 0x0000c0059c0095a7 */ /* 0x000e6400080210ff */
[----:B-1----:R-:W-:Y:S05]  /*75d0*/  @!P1 BRA `(.L_x_94) ;  /* 0xfffffffc00f09947 */ /* 0x002fea000383ffff */
[----:B------:R-:W-:Y:S05]  /*75e0*/  BRA `(.L_x_93) ;  /* 0xffffffe0006c7947 */ /* 0x000fea000383ffff */
        .weak           $__internal_0_$__cuda_sm10x_tcgen05_guardrail_trap_col_being_dealloced_not_returned_by_alloc
        .type           $__internal_0_$__cuda_sm10x_tcgen05_guardrail_trap_col_being_dealloced_not_returned_by_alloc,@function
        .size           $__internal_0_$__cuda_sm10x_tcgen05_guardrail_trap_col_being_dealloced_not_returned_by_alloc,($__internal_1_$__cuda_sm10x_tcgen05_guardrail_trap_phase_invalid_during_alloc - $__internal_0_$__cuda_sm10x_tcgen05_guardrail_trap_col_being_dealloced_not_returned_by_alloc)
$__internal_0_$__cuda_sm10x_tcgen05_guardrail_trap_col_being_dealloced_not_returned_by_alloc:
[----:B------:R-:W-:Y:S05]  /*75f0*/  BPT.TRAP 0x1 ;  /* 0x000000040000795c */ /* 0x000fea0000300000 */
[----:B------:R-:W-:-:S04]  /*7600*/  HFMA2 R3, -RZ, RZ, 0, 0 ;  /* 0x00000000ff037431 */ /* 0x000fc800000001ff */
[----:B------:R-:W-:Y:S05]  /*7610*/  RET.REL.NODEC R2 `(_ZN7cutlass13device_kernelINS_4gemm6kernel13GemmUniversalIN4cute5tupleIJiiiiEEENS1_10collective13CollectiveMmaINS1_35MainloopSm100TmaUmmaWarpSpecializedILi8ELi2ELi4ENS5_IJNS4_1CILi1EEESB_SB_EEEEENS5_IJNSA_ILi128EEENSA_ILi64EEESE_EEENS_12float_e5m2_tENS5_IJSB_llEEESH_NS5_IJlSB_lEEENS4_8TiledMMAINS4_8MMA_AtomIJNS4_10MMA_TraitsINS4_19SM100_MMA_F8F6F4_SSEJSH_SH_fSE_SF_NS4_17integral_constantINS4_4UMMA5MajorELSQ_1EEENSO_ISQ_LSQ_0EEENSO_INSP_7ScaleInELST_0EEESU_EEEEEENS4_6LayoutISC_NS5_IJNSA_ILi0EEESY_SY_EEEEENS5_IJNS4_10UnderscoreES11_S11_EEEEENS4_13SM90_TMA_LOADENS4_14ComposedLayoutINS4_7SwizzleILi3ELi4ELi3EEENS4_18smem_ptr_flag_bitsILi8EEENSX_INS5_IJSE_NSA_ILi8EEEEEENS5_IJSB_SE_EEEEEEEvNS4_8identityES14_NS15_IS17_S19_NSX_INS5_IJS1A_SE_EEENS5_IJSE_SB_EEEEEEEvS1F_EENS_8epilogue10collective18CollectiveEpilogueINS1L_23Sm100TmaWarpSpecializedILi1ELi1ELi64ELb0ELb0EEEJSG_NS5_IJNSX_ISE_SB_EENSX_ISF_SB_EEEEESH_SJ_SH_SJ_NS1L_6fusion15FusionCallbacksIS1P_NS1T_17LinearCombinationISH_fSH_fLNS_15FloatRoundStyleE2EEESG_S1S_JEEENS4_5SM1004TMEM4LOAD26SM100_TMEM_LOAD_32dp32b64xES14_NS15_INS16_ILi2ELi4ELi3EEES19_NSX_INS5_IJS1A_SF_EEENS5_IJSF_SB_EEEEEEENS4_39AutoVectorizingCopyWithAssumedAlignmentILi128EEENS4_14SM90_TMA_STOREES27_S29_S29_EEEvvEEEEvNT_6ParamsE) ;  /* 0xffffff8802787950 */ /* 0x000fea0003c3ffff */
        .weak           $__internal_1_$__cuda_sm10x_tcgen05_guardrail_trap_phase_invalid_during_alloc
        .type           $__internal_1_$__cuda_sm10x_tcgen05_guardrail_trap_phase_invalid_during_alloc,@function
        .size           $__internal_1_$__cuda_sm10x_tcgen05_guardrail_trap_phase_invalid_during_alloc,($__internal_2_$__cuda_sm10x_tcgen05_guardrail_trap_unallocated_columns_being_dealloced - $__internal_1_$__cuda_sm10x_tcgen05_guardrail_trap_phase_invalid_during_alloc)
$__internal_1_$__cuda_sm10x_tcgen05_guardrail_trap_phase_invalid_during_alloc:
[----:B------:R-:W-:Y:S05]  /*7620*/  BPT.TRAP 0x1 ;  /* 0x000000040000795c */ /* 0x000fea0000300000 */
[----:B------:R-:W-:-:S04]  /*7630*/  MOV R3, 0x0 ;  /* 0x0000000000037802 */ /* 0x000fc80000000f00 */
[----:B------:R-:W-:Y:S05]  /*7640*/  RET.REL.NODEC R2 `(_ZN7cutlass13device_kernelINS_4gemm6kernel13GemmUniversalIN4cute5tupleIJiiiiEEENS1_10collective13CollectiveMmaINS1_35MainloopSm100TmaUmmaWarpSpecializedILi8ELi2ELi4ENS5_IJNS4_1CILi1EEESB_SB_EEEEENS5_IJNSA_ILi128EEENSA_ILi64EEESE_EEENS_12float_e5m2_tENS5_IJSB_llEEESH_NS5_IJlSB_lEEENS4_8TiledMMAINS4_8MMA_AtomIJNS4_10MMA_TraitsINS4_19SM100_MMA_F8F6F4_SSEJSH_SH_fSE_SF_NS4_17integral_constantINS4_4UMMA5MajorELSQ_1EEENSO_ISQ_LSQ_0EEENSO_INSP_7ScaleInELST_0EEESU_EEEEEENS4_6LayoutISC_NS5_IJNSA_ILi0EEESY_SY_EEEEENS5_IJNS4_10UnderscoreES11_S11_EEEEENS4_13SM90_TMA_LOADENS4_14ComposedLayoutINS4_7SwizzleILi3ELi4ELi3EEENS4_18smem_ptr_flag_bitsILi8EEENSX_INS5_IJSE_NSA_ILi8EEEEEENS5_IJSB_SE_EEEEEEEvNS4_8identityES14_NS15_IS17_S19_NSX_INS5_IJS1A_SE_EEENS5_IJSE_SB_EEEEEEEvS1F_EENS_8epilogue10collective18CollectiveEpilogueINS1L_23Sm100TmaWarpSpecializedILi1ELi1ELi64ELb0ELb0EEEJSG_NS5_IJNSX_ISE_SB_EENSX_ISF_SB_EEEEESH_SJ_SH_SJ_NS1L_6fusion15FusionCallbacksIS1P_NS1T_17LinearCombinationISH_fSH_fLNS_15FloatRoundStyleE2EEESG_S1S_JEEENS4_5SM1004TMEM4LOAD26SM100_TMEM_LOAD_32dp32b64xES14_NS15_INS16_ILi2ELi4ELi3EEES19_NSX_INS5_IJS1A_SF_EEENS5_IJSF_SB_EEEEEEENS4_39AutoVectorizingCopyWithAssumedAlignmentILi128EEENS4_14SM90_TMA_STOREES27_S29_S29_EEEvvEEEEvNT_6ParamsE) ;  /* 0xffffff88026c7950 */ /* 0x000fea0003c3ffff */
        .weak           $__internal_2_$__cuda_sm10x_tcgen05_guardrail_trap_unallocated_columns_being_dealloced
        .type           $__internal_2_$__cuda_sm10x_tcgen05_guardrail_trap_unallocated_columns_being_dealloced,@function
        .size           $__internal_2_$__cuda_sm10x_tcgen05_guardrail_trap_unallocated_columns_being_dealloced,(.L_x_140 - $__internal_2_$__cuda_sm10x_tcgen05_guardrail_trap_unallocated_columns_being_dealloced)
$__internal_2_$__cuda_sm10x_tcgen05_guardrail_trap_unallocated_columns_being_dealloced:
[----:B------:R-:W-:Y:S05]  /*7650*/  BPT.TRAP 0x1 ;  /* 0x000000040000795c */ /* 0x000fea0000300000 */
[----:B------:R-:W-:-:S04]  /*7660*/  HFMA2 R3, -RZ, RZ, 0, 0 ;  /* 0x00000000ff037431 */ /* 0x000fc800000001ff */
[----:B------:R-:W-:Y:S05]  /*7670*/  RET.REL.NODEC R2 `(_ZN7cutlass13device_kernelINS_4gemm6kernel13GemmUniversalIN4cute5tupleIJiiiiEEENS1_10collective13CollectiveMmaINS1_35MainloopSm100TmaUmmaWarpSpecializedILi8ELi2ELi4ENS5_IJNS4_1CILi1EEESB_SB_EEEEENS5_IJNSA_ILi128EEENSA_ILi64EEESE_EEENS_12float_e5m2_tENS5_IJSB_llEEESH_NS5_IJlSB_lEEENS4_8TiledMMAINS4_8MMA_AtomIJNS4_10MMA_TraitsINS4_19SM100_MMA_F8F6F4_SSEJSH_SH_fSE_SF_NS4_17integral_constantINS4_4UMMA5MajorELSQ_1EEENSO_ISQ_LSQ_0EEENSO_INSP_7ScaleInELST_0EEESU_EEEEEENS4_6LayoutISC_NS5_IJNSA_ILi0EEESY_SY_EEEEENS5_IJNS4_10UnderscoreES11_S11_EEEEENS4_13SM90_TMA_LOADENS4_14ComposedLayoutINS4_7SwizzleILi3ELi4ELi3EEENS4_18smem_ptr_flag_bitsILi8EEENSX_INS5_IJSE_NSA_ILi8EEEEEENS5_IJSB_SE_EEEEEEEvNS4_8identityES14_NS15_IS17_S19_NSX_INS5_IJS1A_SE_EEENS5_IJSE_SB_EEEEEEEvS1F_EENS_8epilogue10collective18CollectiveEpilogueINS1L_23Sm100TmaWarpSpecializedILi1ELi1ELi64ELb0ELb0EEEJSG_NS5_IJNSX_ISE_SB_EENSX_ISF_SB_EEEEESH_SJ_SH_SJ_NS1L_6fusion15FusionCallbacksIS1P_NS1T_17LinearCombinationISH_fSH_fLNS_15FloatRoundStyleE2EEESG_S1S_JEEENS4_5SM1004TMEM4LOAD26SM100_TMEM_LOAD_32dp32b64xES14_NS15_INS16_ILi2ELi4ELi3EEES19_NSX_INS5_IJS1A_SF_EEENS5_IJSF_SB_EEEEEEENS4_39AutoVectorizingCopyWithAssumedAlignmentILi128EEENS4_14SM90_TMA_STOREES27_S29_S29_EEEvvEEEEvNT_6ParamsE) ;  /* 0xffffff8802607950 */ /* 0x000fea0003c3ffff */
.L_x_139:
[----:B------:R-:W-:-:S00]  /*7680*/  BRA `(.L_x_139) ;  /* 0xfffffffc00fc7947 */ /* 0x000fc0000383ffff */
[----:B------:R-:W-:-:S00]  /*7690*/  NOP ;  /* 0x0000000000007918 */ /* 0x000fc00000000000 */
        /* <DEDUP_REMOVED lines=14> */
.L_x_140:


//--------------------- .nv.global.init           --------------------------
	.section	.nv.global.init,"aw",@progbits
.nv.global.init:
	.type		$str$27,@object
	.size		$str$27,($str$28 - $str$27)
$str$27:
        /*0000*/ 	.byte	0x28, 0x61, 0x64, 0x64, 0x72, 0x65, 0x73, 0x73, 0x20, 0x26, 0x20, 0x6d, 0x61, 0x73, 0x6b, 0x29
        /*0010*/ 	.byte	0x20, 0x3d, 0x3d, 0x20, 0x30, 0x00
	.type		$str$28,@object
	.size		$str$28,($str$26 - $str$28)
$str$28:
        /*0016*/ 	.byte	0x2f, 0x74, 0x6d, 0x70, 0x2f, 0x63, 0x75, 0x74, 0x6c, 0x61, 0x73, 0x73, 0x5f, 0x73, 0x77, 0x65
        /*0026*/ 	.byte	0x65, 0x70, 0x5f, 0x73, 0x72, 0x63, 0x2f, 0x69, 0x6e, 0x63, 0x6c, 0x75, 0x64, 0x65, 0x2f, 0x63
        /*0036*/ 	.byte	0x75, 0x74, 0x65, 0x2f, 0x70, 0x6f, 0x69, 0x6e, 0x74, 0x65, 0x72, 0x5f, 0x66, 0x6c, 0x61, 0x67
        /*0046*/ 	.byte	0x67, 0x65, 0x64, 0x2e, 0x68, 0x70, 0x70, 0x00
	.type		$str$26,@object
	.size		$str$26,($str$25 - $str$26)
$str$26:
        /*004e*/ 	.byte	0x2f, 0x74, 0x6d, 0x70, 0x2f, 0x63, 0x75, 0x74, 0x6c, 0x61, 0x73, 0x73, 0x5f, 0x73, 0x77, 0x65
        /*005e*/ 	.byte	0x65, 0x70, 0x5f, 0x73, 0x72, 0x63, 0x2f, 0x69, 0x6e, 0x63, 0x6c, 0x75, 0x64, 0x65, 0x2f, 0x63
        /*006e*/ 	.byte	0x75, 0x74, 0x65, 0x2f, 0x61, 0x74, 0x6f, 0x6d, 0x2f, 0x63, 0x6f, 0x70, 0x79, 0x5f, 0x74, 0x72
        /*007e*/ 	.byte	0x61, 0x69, 0x74, 0x73, 0x5f, 0x73, 0x6d, 0x31, 0x30, 0x30, 0x2e, 0x68, 0x70, 0x70, 0x00
	.type		$str$25,@object
	.size		$str$25,(__unnamed_1 - $str$25)
$str$25:
        /*008d*/ 	.byte	0x28, 0x28, 0x75, 0x69, 0x6e, 0x74, 0x33, 0x32, 0x5f, 0x74, 0x28, 0x74, 0x68, 0x72, 0x65, 0x61
        /*009d*/ 	.byte	0x64, 0x49, 0x64, 0x78, 0x2e, 0x78, 0x29, 0x20, 0x2f, 0x20, 0x33, 0x32, 0x29, 0x20, 0x25, 0x20
        /*00ad*/ 	.byte	0x34, 0x29, 0x20, 0x3d, 0x3d, 0x20, 0x28, 0x28, 0x28, 0x74, 0x6d, 0x65, 0x6d, 0x5f, 0x61, 0x64
        /*00bd*/ 	.byte	0x64, 0x72, 0x20, 0x3e, 0x3e, 0x20, 0x31, 0x36, 0x29, 0x20, 0x2f, 0x20, 0x33, 0x32, 0x29, 0x20
        /*00cd*/ 	.byte	0x25, 0x20, 0x34, 0x29, 0x00
	.type		__unnamed_1,@object
	.size		__unnamed_1,(__unnamed_2 - __unnamed_1)
__unnamed_1:
        /*00d2*/ 	.byte	0x61, 0x75, 0x74, 0x6f, 0x20, 0x63, 0x75, 0x74, 0x65, 0x3a, 0x3a, 0x61, 0x73, 0x5f, 0x70, 0x6f
        /* <DEDUP_REMOVED lines=24> */
        /*0262*/ 	.byte	0x43, 0x3c, 0x38, 0x31, 0x39, 0x32, 0x3e, 0x3e, 0x3e, 0x3e, 0x5d, 0x00
	.type		__unnamed_2,@object
	.size		__unnamed_2,(.L_2 - __unnamed_2)
__unnamed_2:
        /* <DEDUP_REMOVED lines=42> */
        /*050e*/ 	.byte	0x3e, 0x3e, 0x3e, 0x3e, 0x5d, 0x00
.L_2:


//--------------------- .nv.shared._ZN7cutlass13device_kernelINS_4gemm6kernel13GemmUniversalIN4cute5tupleIJiiiiEEENS1_10collective13CollectiveMmaINS1_35MainloopSm100TmaUmmaWarpSpecializedILi8ELi2ELi4ENS5_IJNS4_1CILi1EEESB_SB_EEEEENS5_IJNSA_ILi128EEENSA_ILi64EEESE_EEENS_12float_e5m2_tENS5_IJSB_llEEESH_NS5_IJlSB_lEEENS4_8TiledMMAINS4_8MMA_AtomIJNS4_10MMA_TraitsINS4_19SM100_MMA_F8F6F4_SSEJSH_SH_fSE_SF_NS4_17integral_constantINS4_4UMMA5MajorELSQ_1EEENSO_ISQ_LSQ_0EEENSO_INSP_7ScaleInELST_0EEESU_EEEEEENS4_6LayoutISC_NS5_IJNSA_ILi0EEESY_SY_EEEEENS5_IJNS4_10UnderscoreES11_S11_EEEEENS4_13SM90_TMA_LOADENS4_14ComposedLayoutINS4_7SwizzleILi3ELi4ELi3EEENS4_18smem_ptr_flag_bitsILi8EEENSX_INS5_IJSE_NSA_ILi8EEEEEENS5_IJSB_SE_EEEEEEEvNS4_8identityES14_NS15_IS17_S19_NSX_INS5_IJS1A_SE_EEENS5_IJSE_SB_EEEEEEEvS1F_EENS_8epilogue10collective18CollectiveEpilogueINS1L_23Sm100TmaWarpSpecializedILi1ELi1ELi64ELb0ELb0EEEJSG_NS5_IJNSX_ISE_SB_EENSX_ISF_SB_EEEEESH_SJ_SH_SJ_NS1L_6fusion15FusionCallbacksIS1P_NS1T_17LinearCombinationISH_fSH_fLNS_15FloatRoundStyleE2EEESG_S1S_JEEENS4_5SM1004TMEM4LOAD26SM100_TMEM_LOAD_32dp32b64xES14_NS15_INS16_ILi2ELi4ELi3EEES19_NSX_INS5_IJS1A_SF_EEENS5_IJSF_SB_EEEEEEENS4_39AutoVectorizingCopyWithAssumedAlignmentILi128EEENS4_14SM90_TMA_STOREES27_S29_S29_EEEvvEEEEvNT_6ParamsE --------------------------
	.section	.nv.shared._ZN7cutlass13device_kernelINS_4gemm6kernel13GemmUniversalIN4cute5tupleIJiiiiEEENS1_10collective13CollectiveMmaINS1_35MainloopSm100TmaUmmaWarpSpecializedILi8ELi2ELi4ENS5_IJNS4_1CILi1EEESB_SB_EEEEENS5_IJNSA_ILi128EEENSA_ILi64EEESE_EEENS_12float_e5m2_tENS5_IJSB_llEEESH_NS5_IJlSB_lEEENS4_8TiledMMAINS4_8MMA_AtomIJNS4_10MMA_TraitsINS4_19SM100_MMA_F8F6F4_SSEJSH_SH_fSE_SF_NS4_17integral_constantINS4_4UMMA5MajorELSQ_1EEENSO_ISQ_LSQ_0EEENSO_INSP_7ScaleInELST_0EEESU_EEEEEENS4_6LayoutISC_NS5_IJNSA_ILi0EEESY_SY_EEEEENS5_IJNS4_10UnderscoreES11_S11_EEEEENS4_13SM90_TMA_LOADENS4_14ComposedLayoutINS4_7SwizzleILi3ELi4ELi3EEENS4_18smem_ptr_flag_bitsILi8EEENSX_INS5_IJSE_NSA_ILi8EEEEEENS5_IJSB_SE_EEEEEEEvNS4_8identityES14_NS15_IS17_S19_NSX_INS5_IJS1A_SE_EEENS5_IJSE_SB_EEEEEEEvS1F_EENS_8epilogue10collective18CollectiveEpilogueINS1L_23Sm100TmaWarpSpecializedILi1ELi1ELi64ELb0ELb0EEEJSG_NS5_IJNSX_ISE_SB_EENSX_ISF_SB_EEEEESH_SJ_SH_SJ_NS1L_6fusion15FusionCallbacksIS1P_NS1T_17LinearCombinationISH_fSH_fLNS_15FloatRoundStyleE2EEESG_S1S_JEEENS4_5SM1004TMEM4LOAD26SM100_TMEM_LOAD_32dp32b64xES14_NS15_INS16_ILi2ELi4ELi3EEES19_NSX_INS5_IJS1A_SF_EEENS5_IJSF_SB_EEEEEEENS4_39AutoVectorizingCopyWithAssumedAlignmentILi128EEENS4_14SM90_TMA_STOREES27_S29_S29_EEEvvEEEEvNT_6ParamsE,"aw",@nobits
	.sectionflags	@""
	.align	16
	.zero		1024


//--------------------- .nv.shared.reserved.0     --------------------------
	.section	.nv.shared.reserved.0,"aw",@nobits
	.weak		__nv_reservedSMEM_offset_0_alias
	.size		__nv_reservedSMEM_offset_0_alias, 0, 64
	.other		__nv_reservedSMEM_offset_0_alias,@"STO_CUDA_RESERVED_SHARED STV_DEFAULT"
__nv_reservedSMEM_offset_0_alias:
	.zero		0
.nv.shared.reserved.0:
	.zero		64
	.weak		__nv_reservedSMEM_tcgen05_partition
	.type		__nv_reservedSMEM_tcgen05_partition,@object
	.size		__nv_reservedSMEM_tcgen05_partition,(.L_0 - __nv_reservedSMEM_tcgen05_partition)
__nv_reservedSMEM_tcgen05_partition:
	.zero		32
.L_0:


//--------------------- .nv.global                --------------------------
	.section	.nv.global,"aw",@nobits
.nv.global:
	.type		_ZN40_INTERNAL_15474292_4_k_cu_2060f1c5_314034cute1_E,@object
	.size		_ZN40_INTERNAL_15474292_4_k_cu_2060f1c5_314034cute1_E,(_ZN40_INTERNAL_15474292_4_k_cu_2060f1c5_314034cuda3std3__45__cpo6cbeginE - _ZN40_INTERNAL_15474292_4_k_cu_2060f1c5_314034cute1_E)
_ZN40_INTERNAL_15474292_4_k_cu_2060f1c5_314034cute1_E:
	.zero		1
	.type		_ZN40_INTERNAL_15474292_4_k_cu_2060f1c5_314034cuda3std3__45__cpo6cbeginE,@object
	.size		_ZN40_INTERNAL_15474292_4_k_cu_2060f1c5_314034cuda3std3__45__cpo6cbeginE,(_ZN40_INTERNAL_15474292_4_k_cu_2060f1c5_314034cuda3std3__48in_placeE - _ZN40_INTERNAL_15474292_4_k_cu_2060f1c5_314034cuda3std3__45__cpo6cbeginE)
_ZN40_INTERNAL_15474292_4_k_cu_2060f1c5_314034cuda3std3__45__cpo6cbeginE:
	.zero		1
	.type		_ZN40_INTERNAL_15474292_4_k_cu_2060f1c5_314034cuda3std3__48in_placeE,@object
	.size		_ZN40_INTERNAL_15474292_4_k_cu_2060f1c5_314034cuda3std3__48in_placeE,(_ZN40_INTERNAL_15474292_4_k_cu_2060f1c5_314034cuda3std6ranges3__45__cpo9iter_moveE - _ZN40_INTERNAL_15474292_4_k_cu_2060f1c5_314034cuda3std3__48in_placeE)
_ZN40_INTERNAL_15474292_4_k_cu_2060f1c5_314034cuda3std3__48in_placeE:
	.zero		1
	.type		_ZN40_INTERNAL_15474292_4_k_cu_2060f1c5_314034cuda3std6ranges3__45__cpo9iter_moveE,@object
	.size		_ZN40_INTERNAL_15474292_4_k_cu_2060f1c5_314034cuda3std6ranges3__45__cpo9iter_moveE,(_ZN40_INTERNAL_15474292_4_k_cu_2060f1c5_314034cuda3std3__45__cpo5beginE - _ZN40_INTERNAL_15474292_4_k_cu_2060f1c5_314034cuda3std6ranges3__45__cpo9iter_moveE)
_ZN40_INTERNAL_15474292_4_k_cu_2060f1c5_314034cuda3std6ranges3__45__cpo9iter_moveE:
	.zero		1
	.type		_ZN40_INTERNAL_15474292_4_k_cu_2060f1c5_314034cuda3std3__45__cpo5beginE,@object
	.size		_ZN40_INTERNAL_15474292_4_k_cu_2060f1c5_314034cuda3std3__45__cpo5beginE,(_ZN40_INTERNAL_15474292_4_k_cu_2060f1c5_314034cuda3std3__442_GLOBAL__N__15474292_4_k_cu_2060f1c5_314036ignoreE - _ZN40_INTERNAL_15474292_4_k_cu_2060f1c5_314034cuda3std3__45__cpo5beginE)
_ZN40_INTERNAL_15474292_4_k_cu_2060f1c5_314034cuda3std3__45__cpo5beginE:
	.zero		1
	.type		_ZN40_INTERNAL_15474292_4_k_cu_2060f1c5_314034cuda3std3__442_GLOBAL__N__15474292_4_k_cu_2060f1c5_314036ignoreE,@object
	.size		_ZN40_INTERNAL_15474292_4_k_cu_2060f1c5_314034cuda3std3__442_GLOBAL__N__15474292_4_k_cu_2060f1c5_314036ignoreE,(_ZN40_INTERNAL_15474292_4_k_cu_2060f1c5_314034cute7productE - _ZN40_INTERNAL_15474292_4_k_cu_2060f1c5_314034cuda3std3__442_GLOBAL__N__15474292_4_k_cu_2060f1c5_314036ignoreE)
_ZN40_INTERNAL_15474292_4_k_cu_2060f1c5_314034cuda3std3__442_GLOBAL__N__15474292_4_k_cu_2060f1c5_314036ignoreE:
	.zero		1
	.type		_ZN40_INTERNAL_15474292_4_k_cu_2060f1c5_314034cute7productE,@object
	.size		_ZN40_INTERNAL_15474292_4_k_cu_2060f1c5_314034cute7productE,(_ZN40_INTERNAL_15474292_4_k_cu_2060f1c5_314034cuda3std3__45__cpo3endE - _ZN40_INTERNAL_15474292_4_k_cu_2060f1c5_314034cute7productE)
_ZN40_INTERNAL_15474292_4_k_cu_2060f1c5_314034cute7productE:
	.zero		1
	.type		_ZN40_INTERNAL_15474292_4_k_cu_2060f1c5_314034cuda3std3__45__cpo3endE,@object
	.size		_ZN40_INTERNAL_15474292_4_k_cu_2060f1c5_314034cuda3std3__45__cpo3endE,(_ZN40_INTERNAL_15474292_4_k_cu_2060f1c5_314034cuda3std3__419piecewise_constructE - _ZN40_INTERNAL_15474292_4_k_cu_2060f1c5_314034cuda3std3__45__cpo3endE)
_ZN40_INTERNAL_15474292_4_k_cu_2060f1c5_314034cuda3std3__45__cpo3endE:
	.zero		1
	.type		_ZN40_INTERNAL_15474292_4_k_cu_2060f1c5_314034cuda3std3__419piecewise_constructE,@object
	.size		_ZN40_INTERNAL_15474292_4_k_cu_2060f1c5_314034cuda3std3__419piecewise_constructE,(_ZN40_INTERNAL_15474292_4_k_cu_2060f1c5_314034cuda3std3__45__cpo4cendE - _ZN40_INTERNAL_15474292_4_k_cu_2060f1c5_314034cuda3std3__419piecewise_constructE)
_ZN40_INTERNAL_15474292_4_k_cu_2060f1c5_314034cuda3std3__419piecewise_constructE:
	.zero		1
	.type		_ZN40_INTERNAL_15474292_4_k_cu_2060f1c5_314034cuda3std3__45__cpo4cendE,@object
	.size		_ZN40_INTERNAL_15474292_4_k_cu_2060f1c5_314034cuda3std3__45__cpo4cendE,(_ZN40_INTERNAL_15474292_4_k_cu_2060f1c5_314034cuda3std6ranges3__45__cpo4swapE - _ZN40_INTERNAL_15474292_4_k_cu_2060f1c5_314034cuda3std3__45__cpo4cendE)
_ZN40_INTERNAL_15474292_4_k_cu_2060f1c5_314034cuda3std3__45__cpo4cendE:
	.zero		1
	.type		_ZN40_INTERNAL_15474292_4_k_cu_2060f1c5_314034cuda3std6ranges3__45__cpo4swapE,@object
	.size		_ZN40_INTERNAL_15474292_4_k_cu_2060f1c5_314034cuda3std6ranges3__45__cpo4swapE,(.L_10 - _ZN40_INTERNAL_15474292_4_k_cu_2060f1c5_314034cuda3std6ranges3__45__cpo4swapE)
_ZN40_INTERNAL_15474292_4_k_cu_2060f1c5_314034cuda3std6ranges3__45__cpo4swapE:
	.zero		1
.L_10:


//--------------------- .nv.constant0._ZN7cutlass13device_kernelINS_4gemm6kernel13GemmUniversalIN4cute5tupleIJiiiiEEENS1_10collective13CollectiveMmaINS1_35MainloopSm100TmaUmmaWarpSpecializedILi8ELi2ELi4ENS5_IJNS4_1CILi1EEESB_SB_EEEEENS5_IJNSA_ILi128EEENSA_ILi64EEESE_EEENS_12float_e5m2_tENS5_IJSB_llEEESH_NS5_IJlSB_lEEENS4_8TiledMMAINS4_8MMA_AtomIJNS4_10MMA_TraitsINS4_19SM100_MMA_F8F6F4_SSEJSH_SH_fSE_SF_NS4_17integral_constantINS4_4UMMA5MajorELSQ_1EEENSO_ISQ_LSQ_0EEENSO_INSP_7ScaleInELST_0EEESU_EEEEEENS4_6LayoutISC_NS5_IJNSA_ILi0EEESY_SY_EEEEENS5_IJNS4_10UnderscoreES11_S11_EEEEENS4_13SM90_TMA_LOADENS4_14ComposedLayoutINS4_7SwizzleILi3ELi4ELi3EEENS4_18smem_ptr_flag_bitsILi8EEENSX_INS5_IJSE_NSA_ILi8EEEEEENS5_IJSB_SE_EEEEEEEvNS4_8identityES14_NS15_IS17_S19_NSX_INS5_IJS1A_SE_EEENS5_IJSE_SB_EEEEEEEvS1F_EENS_8epilogue10collective18CollectiveEpilogueINS1L_23Sm100TmaWarpSpecializedILi1ELi1ELi64ELb0ELb0EEEJSG_NS5_IJNSX_ISE_SB_EENSX_ISF_SB_EEEEESH_SJ_SH_SJ_NS1L_6fusion15FusionCallbacksIS1P_NS1T_17LinearCombinationISH_fSH_fLNS_15FloatRoundStyleE2EEESG_S1S_JEEENS4_5SM1004TMEM4LOAD26SM100_TMEM_LOAD_32dp32b64xES14_NS15_INS16_ILi2ELi4ELi3EEES19_NSX_INS5_IJS1A_SF_EEENS5_IJSF_SB_EEEEEEENS4_39AutoVectorizingCopyWithAssumedAlignmentILi128EEENS4_14SM90_TMA_STOREES27_S29_S29_EEEvvEEEEvNT_6ParamsE --------------------------
	.section	.nv.constant0._ZN7cutlass13device_kernelINS_4gemm6kernel13GemmUniversalIN4cute5tupleIJiiiiEEENS1_10collective13CollectiveMmaINS1_35MainloopSm100TmaUmmaWarpSpecializedILi8ELi2ELi4ENS5_IJNS4_1CILi1EEESB_SB_EEEEENS5_IJNSA_ILi128EEENSA_ILi64EEESE_EEENS_12float_e5m2_tENS5_IJSB_llEEESH_NS5_IJlSB_lEEENS4_8TiledMMAINS4_8MMA_AtomIJNS4_10MMA_TraitsINS4_19SM100_MMA_F8F6F4_SSEJSH_SH_fSE_SF_NS4_17integral_constantINS4_4UMMA5MajorELSQ_1EEENSO_ISQ_LSQ_0EEENSO_INSP_7ScaleInELST_0EEESU_EEEEEENS4_6LayoutISC_NS5_IJNSA_ILi0EEESY_SY_EEEEENS5_IJNS4_10UnderscoreES11_S11_EEEEENS4_13SM90_TMA_LOADENS4_14ComposedLayoutINS4_7SwizzleILi3ELi4ELi3EEENS4_18smem_ptr_flag_bitsILi8EEENSX_INS5_IJSE_NSA_ILi8EEEEEENS5_IJSB_SE_EEEEEEEvNS4_8identityES14_NS15_IS17_S19_NSX_INS5_IJS1A_SE_EEENS5_IJSE_SB_EEEEEEEvS1F_EENS_8epilogue10collective18CollectiveEpilogueINS1L_23Sm100TmaWarpSpecializedILi1ELi1ELi64ELb0ELb0EEEJSG_NS5_IJNSX_ISE_SB_EENSX_ISF_SB_EEEEESH_SJ_SH_SJ_NS1L_6fusion15FusionCallbacksIS1P_NS1T_17LinearCombinationISH_fSH_fLNS_15FloatRoundStyleE2EEESG_S1S_JEEENS4_5SM1004TMEM4LOAD26SM100_TMEM_LOAD_32dp32b64xES14_NS15_INS16_ILi2ELi4ELi3EEES19_NSX_INS5_IJS1A_SF_EEENS5_IJSF_SB_EEEEEEENS4_39AutoVectorizingCopyWithAssumedAlignmentILi128EEENS4_14SM90_TMA_STOREES27_S29_S29_EEEvvEEEEvNT_6ParamsE,"a",@progbits
	.sectionflags	@""
	.align	4
.nv.constant0._ZN7cutlass13device_kernelINS_4gemm6kernel13GemmUniversalIN4cute5tupleIJiiiiEEENS1_10collective13CollectiveMmaINS1_35MainloopSm100TmaUmmaWarpSpecializedILi8ELi2ELi4ENS5_IJNS4_1CILi1EEESB_SB_EEEEENS5_IJNSA_ILi128EEENSA_ILi64EEESE_EEENS_12float_e5m2_tENS5_IJSB_llEEESH_NS5_IJlSB_lEEENS4_8TiledMMAINS4_8MMA_AtomIJNS4_10MMA_TraitsINS4_19SM100_MMA_F8F6F4_SSEJSH_SH_fSE_SF_NS4_17integral_constantINS4_4UMMA5MajorELSQ_1EEENSO_ISQ_LSQ_0EEENSO_INSP_7ScaleInELST_0EEESU_EEEEEENS4_6LayoutISC_NS5_IJNSA_ILi0EEESY_SY_EEEEENS5_IJNS4_10UnderscoreES11_S11_EEEEENS4_13SM90_TMA_LOADENS4_14ComposedLayoutINS4_7SwizzleILi3ELi4ELi3EEENS4_18smem_ptr_flag_bitsILi8EEENSX_INS5_IJSE_NSA_ILi8EEEEEENS5_IJSB_SE_EEEEEEEvNS4_8identityES14_NS15_IS17_S19_NSX_INS5_IJS1A_SE_EEENS5_IJSE_SB_EEEEEEEvS1F_EENS_8epilogue10collective18CollectiveEpilogueINS1L_23Sm100TmaWarpSpecializedILi1ELi1ELi64ELb0ELb0EEEJSG_NS5_IJNSX_ISE_SB_EENSX_ISF_SB_EEEEESH_SJ_SH_SJ_NS1L_6fusion15FusionCallbacksIS1P_NS1T_17LinearCombinationISH_fSH_fLNS_15FloatRoundStyleE2EEESG_S1S_JEEENS4_5SM1004TMEM4LOAD26SM100_TMEM_LOAD_32dp32b64xES14_NS15_INS16_ILi2ELi4ELi3EEES19_NSX_INS5_IJS1A_SF_EEENS5_IJSF_SB_EEEEEEENS4_39AutoVectorizingCopyWithAssumedAlignmentILi128EEENS4_14SM90_TMA_STOREES27_S29_S29_EEEvvEEEEvNT_6ParamsE:
	.zero		2944


//--------------------- SYMBOLS --------------------------

	.type		.nv.reservedSmem.offset0,@object
	.size		.nv.reservedSmem.offset0,0x4
	.type		.nv.reservedSmem.cap,@object
	.size		.nv.reservedSmem.cap,0x4
	.type		__assertfail,@function
